	.target	sm_90a

	.elftype	@"ET_EXEC"


//--------------------- .note.nv.tkinfo           --------------------------
	.section	.note.nv.tkinfo,"",@"SHT_NOTE"
	.sectionflags	@"SHF_NOTE_NV_TKINFO"
	.tkinfo
        /*0018*/ 	.word	0x00000002
        /*0030*/ 	.string	""
        /*0030*/ 	.string	"ptxas"
        /*0030*/ 	.string	"Cuda compilation tools, release 13.0, V13.0.88"
        /*0030*/ 	.string	"Build cuda_13.0.r13.0/compiler.36424714_0"
        /*0030*/ 	.string	"-arch sm_90a -m 64 "



//--------------------- .note.nv.cuinfo           --------------------------
	.section	.note.nv.cuinfo,"",@"SHT_NOTE"
	.sectionflags	@"SHF_NOTE_NV_CUINFO"
        /*0018*/ 	.short	0x0002
        /*001a*/ 	.short	0x005a
        /*001c*/ 	.short	0x0082
	.zero		2


//--------------------- .nv.info                  --------------------------
	.section	.nv.info,"",@"SHT_CUDA_INFO"
	.align	4


	//----- nvinfo : EIATTR_REGCOUNT
	.align		4
        /*0000*/ 	.byte	0x04, 0x2f
        /*0002*/ 	.short	(.L_15 - .L_14)
	.align		4
.L_14:
        /*0004*/ 	.word	index@(_ZN7cutlass13device_kernelINS_4gemm6kernel13GemmUniversalIN4cute5tupleIJiiiiEEENS1_10collective13CollectiveMmaINS1_34MainloopSm90TmaGmmaWarpSpecializedILi9ENS5_IJNS4_1CILi1EEENSA_ILi4EEESB_EEENS1_35KernelTmaWarpSpecializedCooperativeEEENS5_IJNSA_ILi128EEENSA_ILi64EEENSA_ILi32EEEEEEfNS5_IJlSB_lEEEfSK_NS4_8TiledMMAINS4_8MMA_AtomIJNS4_4SM904GMMA29MMA_64x64x8_F32TF32TF32_SS_TNILNSO_7ScaleInE1ELSQ_1EEEEEENS4_6LayoutINS5_IJNSA_ILi2EEESB_SB_EEENS5_IJSB_NSA_ILi0EEESW_EEEEENS5_IJNS4_10UnderscoreESZ_SZ_EEEEENS4_23SM90_TMA_LOAD_MULTICASTENS4_14ComposedLayoutINS4_7SwizzleILi3ELi4ELi3EEENS4_18smem_ptr_flag_bitsILi32EEENST_INS5_IJNSA_ILi8EEESI_EEENS5_IJSI_SB_EEEEEEEvNS4_8identityENS4_13SM90_TMA_LOADES1C_vS1D_EENS_8epilogue10collective6detail29Sm90TmaWarpSpecializedAdapterINS1H_15DefaultEpilogueIfSK_SK_NS1G_6thread17LinearCombinationIfLi1EffLNS1L_9ScaleType4KindE0ELNS_15FloatRoundStyleE2EfEENS1_15EpilogueDefaultEEEEEvvEEEEvNT_6ParamsE)
        /*0008*/ 	.word	0x000000a8


	//----- nvinfo : EIATTR_FRAME_SIZE
	.align		4
.L_15:
        /*000c*/ 	.byte	0x04, 0x11
        /*000e*/ 	.short	(.L_17 - .L_16)
	.align		4
.L_16:
        /*0010*/ 	.word	index@(_ZN7cutlass13device_kernelINS_4gemm6kernel13GemmUniversalIN4cute5tupleIJiiiiEEENS1_10collective13CollectiveMmaINS1_34MainloopSm90TmaGmmaWarpSpecializedILi9ENS5_IJNS4_1CILi1EEENSA_ILi4EEESB_EEENS1_35KernelTmaWarpSpecializedCooperativeEEENS5_IJNSA_ILi128EEENSA_ILi64EEENSA_ILi32EEEEEEfNS5_IJlSB_lEEEfSK_NS4_8TiledMMAINS4_8MMA_AtomIJNS4_4SM904GMMA29MMA_64x64x8_F32TF32TF32_SS_TNILNSO_7ScaleInE1ELSQ_1EEEEEENS4_6LayoutINS5_IJNSA_ILi2EEESB_SB_EEENS5_IJSB_NSA_ILi0EEESW_EEEEENS5_IJNS4_10UnderscoreESZ_SZ_EEEEENS4_23SM90_TMA_LOAD_MULTICASTENS4_14ComposedLayoutINS4_7SwizzleILi3ELi4ELi3EEENS4_18smem_ptr_flag_bitsILi32EEENST_INS5_IJNSA_ILi8EEESI_EEENS5_IJSI_SB_EEEEEEEvNS4_8identityENS4_13SM90_TMA_LOADES1C_vS1D_EENS_8epilogue10collective6detail29Sm90TmaWarpSpecializedAdapterINS1H_15DefaultEpilogueIfSK_SK_NS1G_6thread17LinearCombinationIfLi1EffLNS1L_9ScaleType4KindE0ELNS_15FloatRoundStyleE2EfEENS1_15EpilogueDefaultEEEEEvvEEEEvNT_6ParamsE)
        /*0014*/ 	.word	0x00000000


	//----- nvinfo : EIATTR_MIN_STACK_SIZE
	.align		4
.L_17:
        /*0018*/ 	.byte	0x04, 0x12
        /*001a*/ 	.short	(.L_19 - .L_18)
	.align		4
.L_18:
        /*001c*/ 	.word	index@(_ZN7cutlass13device_kernelINS_4gemm6kernel13GemmUniversalIN4cute5tupleIJiiiiEEENS1_10collective13CollectiveMmaINS1_34MainloopSm90TmaGmmaWarpSpecializedILi9ENS5_IJNS4_1CILi1EEENSA_ILi4EEESB_EEENS1_35KernelTmaWarpSpecializedCooperativeEEENS5_IJNSA_ILi128EEENSA_ILi64EEENSA_ILi32EEEEEEfNS5_IJlSB_lEEEfSK_NS4_8TiledMMAINS4_8MMA_AtomIJNS4_4SM904GMMA29MMA_64x64x8_F32TF32TF32_SS_TNILNSO_7ScaleInE1ELSQ_1EEEEEENS4_6LayoutINS5_IJNSA_ILi2EEESB_SB_EEENS5_IJSB_NSA_ILi0EEESW_EEEEENS5_IJNS4_10UnderscoreESZ_SZ_EEEEENS4_23SM90_TMA_LOAD_MULTICASTENS4_14ComposedLayoutINS4_7SwizzleILi3ELi4ELi3EEENS4_18smem_ptr_flag_bitsILi32EEENST_INS5_IJNSA_ILi8EEESI_EEENS5_IJSI_SB_EEEEEEEvNS4_8identityENS4_13SM90_TMA_LOADES1C_vS1D_EENS_8epilogue10collective6detail29Sm90TmaWarpSpecializedAdapterINS1H_15DefaultEpilogueIfSK_SK_NS1G_6thread17LinearCombinationIfLi1EffLNS1L_9ScaleType4KindE0ELNS_15FloatRoundStyleE2EfEENS1_15EpilogueDefaultEEEEEvvEEEEvNT_6ParamsE)
        /*0020*/ 	.word	0x00000000
.L_19:


//--------------------- .nv.compat                --------------------------
	.section	.nv.compat,"",@"SHT_CUDA_COMPAT_INFO"
	.align	4
        /*0000*/ 	.byte	0x02, 0x09, 0x01, 0x00, 0x02, 0x02, 0x04, 0x00, 0x02, 0x05, 0x05, 0x00, 0x03, 0x07, 0x01, 0x01
        /*0010*/ 	.byte	0x02, 0x03, 0x01, 0x00, 0x02, 0x06, 0x01, 0x00, 0x04, 0x0b, 0x08, 0x00, 0x00, 0x00, 0x00, 0x00
        /*0020*/ 	.byte	0x00, 0x00, 0x00, 0x00


//--------------------- .nv.info._ZN7cutlass13device_kernelINS_4gemm6kernel13GemmUniversalIN4cute5tupleIJiiiiEEENS1_10collective13CollectiveMmaINS1_34MainloopSm90TmaGmmaWarpSpecializedILi9ENS5_IJNS4_1CILi1EEENSA_ILi4EEESB_EEENS1_35KernelTmaWarpSpecializedCooperativeEEENS5_IJNSA_ILi128EEENSA_ILi64EEENSA_ILi32EEEEEEfNS5_IJlSB_lEEEfSK_NS4_8TiledMMAINS4_8MMA_AtomIJNS4_4SM904GMMA29MMA_64x64x8_F32TF32TF32_SS_TNILNSO_7ScaleInE1ELSQ_1EEEEEENS4_6LayoutINS5_IJNSA_ILi2EEESB_SB_EEENS5_IJSB_NSA_ILi0EEESW_EEEEENS5_IJNS4_10UnderscoreESZ_SZ_EEEEENS4_23SM90_TMA_LOAD_MULTICASTENS4_14ComposedLayoutINS4_7SwizzleILi3ELi4ELi3EEENS4_18smem_ptr_flag_bitsILi32EEENST_INS5_IJNSA_ILi8EEESI_EEENS5_IJSI_SB_EEEEEEEvNS4_8identityENS4_13SM90_TMA_LOADES1C_vS1D_EENS_8epilogue10collective6detail29Sm90TmaWarpSpecializedAdapterINS1H_15DefaultEpilogueIfSK_SK_NS1G_6thread17LinearCombinationIfLi1EffLNS1L_9ScaleType4KindE0ELNS_15FloatRoundStyleE2EfEENS1_15EpilogueDefaultEEEEEvvEEEEvNT_6ParamsE --------------------------
	.section	.nv.info._ZN7cutlass13device_kernelINS_4gemm6kernel13GemmUniversalIN4cute5tupleIJiiiiEEENS1_10collective13CollectiveMmaINS1_34MainloopSm90TmaGmmaWarpSpecializedILi9ENS5_IJNS4_1CILi1EEENSA_ILi4EEESB_EEENS1_35KernelTmaWarpSpecializedCooperativeEEENS5_IJNSA_ILi128EEENSA_ILi64EEENSA_ILi32EEEEEEfNS5_IJlSB_lEEEfSK_NS4_8TiledMMAINS4_8MMA_AtomIJNS4_4SM904GMMA29MMA_64x64x8_F32TF32TF32_SS_TNILNSO_7ScaleInE1ELSQ_1EEEEEENS4_6LayoutINS5_IJNSA_ILi2EEESB_SB_EEENS5_IJSB_NSA_ILi0EEESW_EEEEENS5_IJNS4_10UnderscoreESZ_SZ_EEEEENS4_23SM90_TMA_LOAD_MULTICASTENS4_14ComposedLayoutINS4_7SwizzleILi3ELi4ELi3EEENS4_18smem_ptr_flag_bitsILi32EEENST_INS5_IJNSA_ILi8EEESI_EEENS5_IJSI_SB_EEEEEEEvNS4_8identityENS4_13SM90_TMA_LOADES1C_vS1D_EENS_8epilogue10collective6detail29Sm90TmaWarpSpecializedAdapterINS1H_15DefaultEpilogueIfSK_SK_NS1G_6thread17LinearCombinationIfLi1EffLNS1L_9ScaleType4KindE0ELNS_15FloatRoundStyleE2EfEENS1_15EpilogueDefaultEEEEEvvEEEEvNT_6ParamsE,"",@"SHT_CUDA_INFO"
	.sectionflags	@""
	.align	4


	//----- nvinfo : EIATTR_CUDA_API_VERSION
	.align		4
        /*0000*/ 	.byte	0x04, 0x37
        /*0002*/ 	.short	(.L_21 - .L_20)
.L_20:
        /*0004*/ 	.word	0x00000082


	//----- nvinfo : EIATTR_KPARAM_INFO
	.align		4
.L_21:
        /*0008*/ 	.byte	0x04, 0x17
        /*000a*/ 	.short	(.L_23 - .L_22)
.L_22:
        /*000c*/ 	.word	0x00000000
        /*0010*/ 	.short	0x0000
        /*0012*/ 	.short	0x0070
        /*0014*/ 	.byte	0x00, 0xf0, 0x01, 0x10


	//----- nvinfo : EIATTR_SPARSE_MMA_MASK
	.align		4
.L_23:
        /*0018*/ 	.byte	0x03, 0x50
        /*001a*/ 	.short	0x0000


	//----- nvinfo : EIATTR_MAXREG_COUNT
	.align		4
        /*001c*/ 	.byte	0x03, 0x1b
        /*001e*/ 	.short	0x00a8


	//----- nvinfo : EIATTR_NUM_BARRIERS
	.align		4
        /*0020*/ 	.byte	0x02, 0x4c
        /*0022*/ 	.byte	0x01
	.zero		1


	//----- nvinfo : EIATTR_EXTERNS
	.align		4
        /*0024*/ 	.byte	0x04, 0x0f
        /*0026*/ 	.short	(.L_25 - .L_24)


	//   ....[0]....
	.align		4
.L_24:
        /*0028*/ 	.word	index@(__assertfail)


	//----- nvinfo : EIATTR_MERCURY_ISA_VERSION
	.align		4
.L_25:
        /*002c*/ 	.byte	0x03, 0x5f
        /*002e*/ 	.short	0x0101


	//----- nvinfo : EIATTR_INT_WARP_WIDE_INSTR_OFFSETS
	.align		4
        /*0030*/ 	.byte	0x04, 0x31
        /*0032*/ 	.short	(.L_27 - .L_26)


	//   ....[0]....
.L_26:
        /*0034*/ 	.word	0x00000540


	//   ....[1]....
        /*0038*/ 	.word	0x00000560


	//   ....[2]....
        /*003c*/ 	.word	0x00000710


	//----- nvinfo : EIATTR_COOP_GROUP_MASK_REGIDS
	.align		4
.L_27:
        /*0040*/ 	.byte	0x04, 0x29
        /*0042*/ 	.short	(.L_29 - .L_28)


	//   ....[0]....
.L_28:
        /*0044*/ 	.word	0xffffffff


	//   ....[1]....
        /*0048*/ 	.word	0xffffffff


	//   ....[2]....
        /*004c*/ 	.word	0xffffffff


	//   ....[3]....
        /*0050*/ 	.word	0xffffffff


	//   ....[4]....
        /*0054*/ 	.word	0xffffffff


	//   ....[5]....
        /*0058*/ 	.word	0xffffffff


	//----- nvinfo : EIATTR_COOP_GROUP_INSTR_OFFSETS
	.align		4
.L_29:
        /*005c*/ 	.byte	0x04, 0x28
        /*005e*/ 	.short	(.L_31 - .L_30)


	//   ....[0]....
.L_30:
        /*0060*/ 	.word	0x00000060


	//   ....[1]....
        /*0064*/ 	.word	0x00000070


	//   ....[2]....
        /*0068*/ 	.word	0x00000130


	//   ....[3]....
        /*006c*/ 	.word	0x00000390


	//   ....[4]....
        /*0070*/ 	.word	0x00000850


	//   ....[5]....
        /*0074*/ 	.word	0x00001290


	//----- nvinfo : EIATTR_REG_RECONFIG
	.align		4
.L_31:
        /*0078*/ 	.byte	0x01, 0x54
	.zero		2


	//----- nvinfo : EIATTR_SYSCALL_OFFSETS
	.align		4
        /*007c*/ 	.byte	0x04, 0x46
        /*007e*/ 	.short	(.L_33 - .L_32)


	//   ....[0]....
.L_32:
        /*0080*/ 	.word	0x00001450


	//----- nvinfo : EIATTR_MBARRIER_INSTR_OFFSETS
	.align		4
.L_33:
        /*0084*/ 	.byte	0x04, 0x39
        /*0086*/ 	.short	(.L_35 - .L_34)


	//   ....[0]....
.L_34:
        /*0088*/ 	.word	0x00000250
        /*008c*/ 	.word	0x000000ff
        /*0090*/ 	.word	0x00000000
        /*0094*/ 	.short	0x0100
        /*0096*/ 	.byte	0x08
	.zero		1


	//   ....[1]....
        /*0098*/ 	.word	0x00000260
        /*009c*/ 	.word	0x000000ff
        /*00a0*/ 	.word	0x00000048
        /*00a4*/ 	.short	0x0100
        /*00a6*/ 	.byte	0x08
	.zero		1


	//   ....[2]....
        /*00a8*/ 	.word	0x00000270
        /*00ac*/ 	.word	0x000000ff
        /*00b0*/ 	.word	0x00000008
        /*00b4*/ 	.short	0x0100
        /*00b6*/ 	.byte	0x08
	.zero		1


	//   ....[3]....
        /*00b8*/ 	.word	0x00000280
        /*00bc*/ 	.word	0x000000ff
        /*00c0*/ 	.word	0x00000050
        /*00c4*/ 	.short	0x0100
        /*00c6*/ 	.byte	0x08
	.zero		1


	//   ....[4]....
        /*00c8*/ 	.word	0x00000290
        /*00cc*/ 	.word	0x000000ff
        /*00d0*/ 	.word	0x00000010
        /*00d4*/ 	.short	0x0100
        /*00d6*/ 	.byte	0x08
	.zero		1


	//   ....[5]....
        /*00d8*/ 	.word	0x000002a0
        /*00dc*/ 	.word	0x000000ff
        /*00e0*/ 	.word	0x00000058
        /*00e4*/ 	.short	0x0100
        /*00e6*/ 	.byte	0x08
	.zero		1


	//   ....[6]....
        /*00e8*/ 	.word	0x000002b0
        /*00ec*/ 	.word	0x000000ff
        /*00f0*/ 	.word	0x00000018
        /*00f4*/ 	.short	0x0100
        /*00f6*/ 	.byte	0x08
	.zero		1


	//   ....[7]....
        /*00f8*/ 	.word	0x000002c0
        /*00fc*/ 	.word	0x000000ff
        /*0100*/ 	.word	0x00000060
        /*0104*/ 	.short	0x0100
        /*0106*/ 	.byte	0x08
	.zero		1


	//   ....[8]....
        /*0108*/ 	.word	0x000002d0
        /*010c*/ 	.word	0x000000ff
        /*0110*/ 	.word	0x00000020
        /*0114*/ 	.short	0x0100
        /*0116*/ 	.byte	0x08
	.zero		1


	//   ....[9]....
        /*0118*/ 	.word	0x000002e0
        /*011c*/ 	.word	0x000000ff
        /*0120*/ 	.word	0x00000068
        /*0124*/ 	.short	0x0100
        /*0126*/ 	.byte	0x08
	.zero		1


	//   ....[10]....
        /*0128*/ 	.word	0x000002f0
        /*012c*/ 	.word	0x000000ff
        /*0130*/ 	.word	0x00000028
        /*0134*/ 	.short	0x0100
        /*0136*/ 	.byte	0x08
	.zero		1


	//   ....[11]....
        /*0138*/ 	.word	0x00000300
        /*013c*/ 	.word	0x000000ff
        /*0140*/ 	.word	0x00000070
        /*0144*/ 	.short	0x0100
        /*0146*/ 	.byte	0x08
	.zero		1


	//   ....[12]....
        /*0148*/ 	.word	0x00000310
        /*014c*/ 	.word	0x000000ff
        /*0150*/ 	.word	0x00000030
        /*0154*/ 	.short	0x0100
        /*0156*/ 	.byte	0x08
	.zero		1


	//   ....[13]....
        /*0158*/ 	.word	0x00000320
        /*015c*/ 	.word	0x000000ff
        /*0160*/ 	.word	0x00000078
        /*0164*/ 	.short	0x0100
        /*0166*/ 	.byte	0x08
	.zero		1


	//   ....[14]....
        /*0168*/ 	.word	0x00000330
        /*016c*/ 	.word	0x000000ff
        /*0170*/ 	.word	0x00000038
        /*0174*/ 	.short	0x0100
        /*0176*/ 	.byte	0x08
	.zero		1


	//   ....[15]....
        /*0178*/ 	.word	0x00000340
        /*017c*/ 	.word	0x000000ff
        /*0180*/ 	.word	0x00000080
        /*0184*/ 	.short	0x0100
        /*0186*/ 	.byte	0x08
	.zero		1


	//   ....[16]....
        /*0188*/ 	.word	0x00000350
        /*018c*/ 	.word	0x000000ff
        /*0190*/ 	.word	0x00000040
        /*0194*/ 	.short	0x0100
        /*0196*/ 	.byte	0x08
	.zero		1


	//   ....[17]....
        /*0198*/ 	.word	0x00000360
        /*019c*/ 	.word	0x000000ff
        /*01a0*/ 	.word	0x00000088
        /*01a4*/ 	.short	0x0100
        /*01a6*/ 	.byte	0x08
	.zero		1


	//   ....[18]....
        /*01a8*/ 	.word	0x00000790
        /*01ac*/ 	.word	0x000000ff
        /*01b0*/ 	.word	0x000000a0
        /*01b4*/ 	.short	0x0100
        /*01b6*/ 	.byte	0x06
	.zero		1


	//   ....[19]....
        /*01b8*/ 	.word	0x00000800
        /*01bc*/ 	.word	0x000000ff
        /*01c0*/ 	.word	0x000000a8
        /*01c4*/ 	.short	0x0100
        /*01c6*/ 	.byte	0x06
	.zero		1


	//   ....[20]....
        /*01c8*/ 	.word	0x00001510
        /*01cc*/ 	.word	0x00000003
        /*01d0*/ 	.word	0x00000000
        /*01d4*/ 	.short	0x010a
        /*01d6*/ 	.byte	0x3f
	.zero		1


	//   ....[21]....
        /*01d8*/ 	.word	0x00001550
        /*01dc*/ 	.word	0x00000003
        /*01e0*/ 	.word	0x00000000
        /*01e4*/ 	.short	0x010a
        /*01e6*/ 	.byte	0x3f
	.zero		1


	//   ....[22]....
        /*01e8*/ 	.word	0x00001920
        /*01ec*/ 	.word	0x00000005
        /*01f0*/ 	.word	0x00000000
        /*01f4*/ 	.short	0x010a
        /*01f6*/ 	.byte	0x3f
	.zero		1


	//   ....[23]....
        /*01f8*/ 	.word	0x00001960
        /*01fc*/ 	.word	0x00000005
        /*0200*/ 	.word	0x00000000
        /*0204*/ 	.short	0x010a
        /*0206*/ 	.byte	0x3f
	.zero		1


	//   ....[24]....
        /*0208*/ 	.word	0x00001bc0
        /*020c*/ 	.word	0x00000005
        /*0210*/ 	.word	0x00000000
        /*0214*/ 	.short	0x0101
        /*0216*/ 	.byte	0x3f
	.zero		1


	//   ....[25]....
        /*0218*/ 	.word	0x00001de0
        /*021c*/ 	.word	0x00000003
        /*0220*/ 	.word	0x00000000
        /*0224*/ 	.short	0x0101
        /*0226*/ 	.byte	0x3f
	.zero		1


	//   ....[26]....
        /*0228*/ 	.word	0x00004c60
        /*022c*/ 	.word	0x00000014
        /*0230*/ 	.word	0x00000048
        /*0234*/ 	.short	0x010a
        /*0236*/ 	.byte	0x3f
	.zero		1


	//   ....[27]....
        /*0238*/ 	.word	0x00004fe0
        /*023c*/ 	.word	0x00000003
        /*0240*/ 	.word	0x000000a8
        /*0244*/ 	.short	0x0101
        /*0246*/ 	.byte	0x3f
	.zero		1


	//   ....[28]....
        /*0248*/ 	.word	0x00005730
        /*024c*/ 	.word	0x00000007
        /*0250*/ 	.word	0x00000000
        /*0254*/ 	.short	0x010a
        /*0256*/ 	.byte	0x3f
	.zero		1


	//   ....[29]....
        /*0258*/ 	.word	0x000057b0
        /*025c*/ 	.word	0x00000008
        /*0260*/ 	.word	0x00000000
        /*0264*/ 	.short	0x010a
        /*0266*/ 	.byte	0x3f
	.zero		1


	//   ....[30]....
        /*0268*/ 	.word	0x00005840
        /*026c*/ 	.word	0x00000009
        /*0270*/ 	.word	0x00000000
        /*0274*/ 	.short	0x010a
        /*0276*/ 	.byte	0x3f
	.zero		1


	//   ....[31]....
        /*0278*/ 	.word	0x000058d0
        /*027c*/ 	.word	0x00000008
        /*0280*/ 	.word	0x00000000
        /*0284*/ 	.short	0x010a
        /*0286*/ 	.byte	0x3f
	.zero		1


	//   ....[32]....
        /*0288*/ 	.word	0x00005960
        /*028c*/ 	.word	0x00000009
        /*0290*/ 	.word	0x00000000
        /*0294*/ 	.short	0x010a
        /*0296*/ 	.byte	0x3f
	.zero		1


	//   ....[33]....
        /*0298*/ 	.word	0x000059f0
        /*029c*/ 	.word	0x00000008
        /*02a0*/ 	.word	0x00000000
        /*02a4*/ 	.short	0x010a
        /*02a6*/ 	.byte	0x3f
	.zero		1


	//   ....[34]....
        /*02a8*/ 	.word	0x00005a80
        /*02ac*/ 	.word	0x00000009
        /*02b0*/ 	.word	0x00000000
        /*02b4*/ 	.short	0x010a
        /*02b6*/ 	.byte	0x3f
	.zero		1


	//   ....[35]....
        /*02b8*/ 	.word	0x00005b10
        /*02bc*/ 	.word	0x00000006
        /*02c0*/ 	.word	0x00000000
        /*02c4*/ 	.short	0x010a
        /*02c6*/ 	.byte	0x3f
	.zero		1


	//   ....[36]....
        /*02c8*/ 	.word	0x00005ba0
        /*02cc*/ 	.word	0x00000003
        /*02d0*/ 	.word	0x00000000
        /*02d4*/ 	.short	0x010a
        /*02d6*/ 	.byte	0x3f
	.zero		1


	//   ....[37]....
        /*02d8*/ 	.word	0x00005c00
        /*02dc*/ 	.word	0x00000003
        /*02e0*/ 	.word	0x00000000
        /*02e4*/ 	.short	0x010a
        /*02e6*/ 	.byte	0x3f
	.zero		1


	//   ....[38]....
        /*02e8*/ 	.word	0x00005c50
        /*02ec*/ 	.word	0x00000005
        /*02f0*/ 	.word	0x00000000
        /*02f4*/ 	.short	0x010a
        /*02f6*/ 	.byte	0x3f
	.zero		1


	//   ....[39]....
        /*02f8*/ 	.word	0x00005d20
        /*02fc*/ 	.word	0x00000014
        /*0300*/ 	.word	0x00000048
        /*0304*/ 	.short	0x010a
        /*0306*/ 	.byte	0x3f
	.zero		1


	//   ....[40]....
        /*0308*/ 	.word	0x00005df0
        /*030c*/ 	.word	0x00000007
        /*0310*/ 	.word	0x00000000
        /*0314*/ 	.short	0x010a
        /*0316*/ 	.byte	0x3f
	.zero		1


	//   ....[41]....
        /*0318*/ 	.word	0x00005e40
        /*031c*/ 	.word	0x00000008
        /*0320*/ 	.word	0x00000000
        /*0324*/ 	.short	0x010a
        /*0326*/ 	.byte	0x3f
	.zero		1


	//   ....[42]....
        /*0328*/ 	.word	0x00005e90
        /*032c*/ 	.word	0x00000009
        /*0330*/ 	.word	0x00000000
        /*0334*/ 	.short	0x010a
        /*0336*/ 	.byte	0x3f
	.zero		1


	//   ....[43]....
        /*0338*/ 	.word	0x00005ee0
        /*033c*/ 	.word	0x00000008
        /*0340*/ 	.word	0x00000000
        /*0344*/ 	.short	0x010a
        /*0346*/ 	.byte	0x3f
	.zero		1


	//   ....[44]....
        /*0348*/ 	.word	0x00005f30
        /*034c*/ 	.word	0x00000009
        /*0350*/ 	.word	0x00000000
        /*0354*/ 	.short	0x010a
        /*0356*/ 	.byte	0x3f
	.zero		1


	//   ....[45]....
        /*0358*/ 	.word	0x00005f80
        /*035c*/ 	.word	0x00000008
        /*0360*/ 	.word	0x00000000
        /*0364*/ 	.short	0x010a
        /*0366*/ 	.byte	0x3f
	.zero		1


	//   ....[46]....
        /*0368*/ 	.word	0x00005fd0
        /*036c*/ 	.word	0x00000009
        /*0370*/ 	.word	0x00000000
        /*0374*/ 	.short	0x010a
        /*0376*/ 	.byte	0x3f
	.zero		1


	//   ....[47]....
        /*0378*/ 	.word	0x00006020
        /*037c*/ 	.word	0x00000006
        /*0380*/ 	.word	0x00000000
        /*0384*/ 	.short	0x010a
        /*0386*/ 	.byte	0x3f
	.zero		1


	//----- nvinfo : EIATTR_NUM_MBARRIERS
	.align		4
.L_35:
        /*0388*/ 	.byte	0x03, 0x38
        /*038a*/ 	.short	0x0014


	//----- nvinfo : EIATTR_EXIT_INSTR_OFFSETS
	.align		4
        /*038c*/ 	.byte	0x04, 0x1c
        /*038e*/ 	.short	(.L_37 - .L_36)


	//   ....[0]....
.L_36:
        /*0390*/ 	.word	0x000009b0


	//   ....[1]....
        /*0394*/ 	.word	0x000011c0


	//   ....[2]....
        /*0398*/ 	.word	0x00004380


	//   ....[3]....
        /*039c*/ 	.word	0x000048e0


	//   ....[4]....
        /*03a0*/ 	.word	0x00005bf0


	//----- nvinfo : EIATTR_MAX_THREADS
	.align		4
.L_37:
        /*03a4*/ 	.byte	0x04, 0x05
        /*03a6*/ 	.short	(.L_39 - .L_38)
.L_38:
        /*03a8*/ 	.word	0x00000180
        /*03ac*/ 	.word	0x00000001
        /*03b0*/ 	.word	0x00000001


	//----- nvinfo : EIATTR_CRS_STACK_SIZE
	.align		4
.L_39:
        /*03b4*/ 	.byte	0x04, 0x1e
        /*03b6*/ 	.short	(.L_41 - .L_40)
.L_40:
        /*03b8*/ 	.word	0x00000000


	//----- nvinfo : EIATTR_CBANK_PARAM_SIZE
	.align		4
.L_41:
        /*03bc*/ 	.byte	0x03, 0x19
        /*03be*/ 	.short	0x0470


	//----- nvinfo : EIATTR_PARAM_CBANK
	.align		4
        /*03c0*/ 	.byte	0x04, 0x0a
        /*03c2*/ 	.short	(.L_43 - .L_42)
	.align		4
.L_42:
        /*03c4*/ 	.word	index@(.nv.constant0._ZN7cutlass13device_kernelINS_4gemm6kernel13GemmUniversalIN4cute5tupleIJiiiiEEENS1_10collective13CollectiveMmaINS1_34MainloopSm90TmaGmmaWarpSpecializedILi9ENS5_IJNS4_1CILi1EEENSA_ILi4EEESB_EEENS1_35KernelTmaWarpSpecializedCooperativeEEENS5_IJNSA_ILi128EEENSA_ILi64EEENSA_ILi32EEEEEEfNS5_IJlSB_lEEEfSK_NS4_8TiledMMAINS4_8MMA_AtomIJNS4_4SM904GMMA29MMA_64x64x8_F32TF32TF32_SS_TNILNSO_7ScaleInE1ELSQ_1EEEEEENS4_6LayoutINS5_IJNSA_ILi2EEESB_SB_EEENS5_IJSB_NSA_ILi0EEESW_EEEEENS5_IJNS4_10UnderscoreESZ_SZ_EEEEENS4_23SM90_TMA_LOAD_MULTICASTENS4_14ComposedLayoutINS4_7SwizzleILi3ELi4ELi3EEENS4_18smem_ptr_flag_bitsILi32EEENST_INS5_IJNSA_ILi8EEESI_EEENS5_IJSI_SB_EEEEEEEvNS4_8identityENS4_13SM90_TMA_LOADES1C_vS1D_EENS_8epilogue10collective6detail29Sm90TmaWarpSpecializedAdapterINS1H_15DefaultEpilogueIfSK_SK_NS1G_6thread17LinearCombinationIfLi1EffLNS1L_9ScaleType4KindE0ELNS_15FloatRoundStyleE2EfEENS1_15EpilogueDefaultEEEEEvvEEEEvNT_6ParamsE)
        /*03c8*/ 	.short	0x0210
        /*03ca*/ 	.short	0x0470


	//----- nvinfo : EIATTR_SW_WAR
	.align		4
.L_43:
        /*03cc*/ 	.byte	0x04, 0x36
        /*03ce*/ 	.short	(.L_45 - .L_44)
.L_44:
        /*03d0*/ 	.word	0x00000008
.L_45:


//--------------------- .nv.callgraph             --------------------------
	.section	.nv.callgraph,"",@"SHT_CUDA_CALLGRAPH"
	.align	4
	.sectionentsize	8
	.align		4
        /*0000*/ 	.word	0x00000000
	.align		4
        /*0004*/ 	.word	0xffffffff
	.align		4
        /*0008*/ 	.word	index@(_ZN7cutlass13device_kernelINS_4gemm6kernel13GemmUniversalIN4cute5tupleIJiiiiEEENS1_10collective13CollectiveMmaINS1_34MainloopSm90TmaGmmaWarpSpecializedILi9ENS5_IJNS4_1CILi1EEENSA_ILi4EEESB_EEENS1_35KernelTmaWarpSpecializedCooperativeEEENS5_IJNSA_ILi128EEENSA_ILi64EEENSA_ILi32EEEEEEfNS5_IJlSB_lEEEfSK_NS4_8TiledMMAINS4_8MMA_AtomIJNS4_4SM904GMMA29MMA_64x64x8_F32TF32TF32_SS_TNILNSO_7ScaleInE1ELSQ_1EEEEEENS4_6LayoutINS5_IJNSA_ILi2EEESB_SB_EEENS5_IJSB_NSA_ILi0EEESW_EEEEENS5_IJNS4_10UnderscoreESZ_SZ_EEEEENS4_23SM90_TMA_LOAD_MULTICASTENS4_14ComposedLayoutINS4_7SwizzleILi3ELi4ELi3EEENS4_18smem_ptr_flag_bitsILi32EEENST_INS5_IJNSA_ILi8EEESI_EEENS5_IJSI_SB_EEEEEEEvNS4_8identityENS4_13SM90_TMA_LOADES1C_vS1D_EENS_8epilogue10collective6detail29Sm90TmaWarpSpecializedAdapterINS1H_15DefaultEpilogueIfSK_SK_NS1G_6thread17LinearCombinationIfLi1EffLNS1L_9ScaleType4KindE0ELNS_15FloatRoundStyleE2EfEENS1_15EpilogueDefaultEEEEEvvEEEEvNT_6ParamsE)
	.align		4
        /*000c*/ 	.word	index@(__assertfail)
	.align		4
        /*0010*/ 	.word	0x00000000
	.align		4
        /*0014*/ 	.word	0xfffffffe
	.align		4
        /*0018*/ 	.word	0x00000000
	.align		4
        /*001c*/ 	.word	0xfffffffd
	.align		4
        /*0020*/ 	.word	0x00000000
	.align		4
        /*0024*/ 	.word	0xfffffffc


//--------------------- .nv.constant4             --------------------------
	.section	.nv.constant4,"a",@progbits
	.align	8
	.align		8
.nv.constant4:
        /*0000*/ 	.dword	__assertfail
	.align		8
        /*0008*/ 	.dword	__unnamed_1
	.align		8
        /*0010*/ 	.dword	_ZN40_INTERNAL_e5b0e4f6_4_k_cu_cbbebe38_307804cuda3std3__45__cpo5beginE
	.align		8
        /*0018*/ 	.dword	_ZN40_INTERNAL_e5b0e4f6_4_k_cu_cbbebe38_307804cuda3std3__45__cpo3endE
	.align		8
        /*0020*/ 	.dword	_ZN40_INTERNAL_e5b0e4f6_4_k_cu_cbbebe38_307804cuda3std3__45__cpo6cbeginE
	.align		8
        /*0028*/ 	.dword	_ZN40_INTERNAL_e5b0e4f6_4_k_cu_cbbebe38_307804cuda3std3__45__cpo4cendE
	.align		8
        /*0030*/ 	.dword	_ZN40_INTERNAL_e5b0e4f6_4_k_cu_cbbebe38_307804cuda3std3__442_GLOBAL__N__e5b0e4f6_4_k_cu_cbbebe38_307806ignoreE
	.align		8
        /*0038*/ 	.dword	_ZN40_INTERNAL_e5b0e4f6_4_k_cu_cbbebe38_307804cuda3std3__419piecewise_constructE
	.align		8
        /*0040*/ 	.dword	_ZN40_INTERNAL_e5b0e4f6_4_k_cu_cbbebe38_307804cuda3std3__48in_placeE
	.align		8
        /*0048*/ 	.dword	_ZN40_INTERNAL_e5b0e4f6_4_k_cu_cbbebe38_307804cuda3std6ranges3__45__cpo4swapE
	.align		8
        /*0050*/ 	.dword	_ZN40_INTERNAL_e5b0e4f6_4_k_cu_cbbebe38_307804cuda3std6ranges3__45__cpo9iter_moveE
	.align		8
        /*0058*/ 	.dword	_ZN40_INTERNAL_e5b0e4f6_4_k_cu_cbbebe38_307804cute7productE
	.align		8
        /*0060*/ 	.dword	_ZN40_INTERNAL_e5b0e4f6_4_k_cu_cbbebe38_307804cute1_E
	.align		8
        /*0068*/ 	.dword	$str$22
	.align		8
        /*0070*/ 	.dword	$str$23


//--------------------- .text._ZN7cutlass13device_kernelINS_4gemm6kernel13GemmUniversalIN4cute5tupleIJiiiiEEENS1_10collective13CollectiveMmaINS1_34MainloopSm90TmaGmmaWarpSpecializedILi9ENS5_IJNS4_1CILi1EEENSA_ILi4EEESB_EEENS1_35KernelTmaWarpSpecializedCooperativeEEENS5_IJNSA_ILi128EEENSA_ILi64EEENSA_ILi32EEEEEEfNS5_IJlSB_lEEEfSK_NS4_8TiledMMAINS4_8MMA_AtomIJNS4_4SM904GMMA29MMA_64x64x8_F32TF32TF32_SS_TNILNSO_7ScaleInE1ELSQ_1EEEEEENS4_6LayoutINS5_IJNSA_ILi2EEESB_SB_EEENS5_IJSB_NSA_ILi0EEESW_EEEEENS5_IJNS4_10UnderscoreESZ_SZ_EEEEENS4_23SM90_TMA_LOAD_MULTICASTENS4_14ComposedLayoutINS4_7SwizzleILi3ELi4ELi3EEENS4_18smem_ptr_flag_bitsILi32EEENST_INS5_IJNSA_ILi8EEESI_EEENS5_IJSI_SB_EEEEEEEvNS4_8identityENS4_13SM90_TMA_LOADES1C_vS1D_EENS_8epilogue10collective6detail29Sm90TmaWarpSpecializedAdapterINS1H_15DefaultEpilogueIfSK_SK_NS1G_6thread17LinearCombinationIfLi1EffLNS1L_9ScaleType4KindE0ELNS_15FloatRoundStyleE2EfEENS1_15EpilogueDefaultEEEEEvvEEEEvNT_6ParamsE --------------------------
	.section	.text._ZN7cutlass13device_kernelINS_4gemm6kernel13GemmUniversalIN4cute5tupleIJiiiiEEENS1_10collective13CollectiveMmaINS1_34MainloopSm90TmaGmmaWarpSpecializedILi9ENS5_IJNS4_1CILi1EEENSA_ILi4EEESB_EEENS1_35KernelTmaWarpSpecializedCooperativeEEENS5_IJNSA_ILi128EEENSA_ILi64EEENSA_ILi32EEEEEEfNS5_IJlSB_lEEEfSK_NS4_8TiledMMAINS4_8MMA_AtomIJNS4_4SM904GMMA29MMA_64x64x8_F32TF32TF32_SS_TNILNSO_7ScaleInE1ELSQ_1EEEEEENS4_6LayoutINS5_IJNSA_ILi2EEESB_SB_EEENS5_IJSB_NSA_ILi0EEESW_EEEEENS5_IJNS4_10UnderscoreESZ_SZ_EEEEENS4_23SM90_TMA_LOAD_MULTICASTENS4_14ComposedLayoutINS4_7SwizzleILi3ELi4ELi3EEENS4_18smem_ptr_flag_bitsILi32EEENST_INS5_IJNSA_ILi8EEESI_EEENS5_IJSI_SB_EEEEEEEvNS4_8identityENS4_13SM90_TMA_LOADES1C_vS1D_EENS_8epilogue10collective6detail29Sm90TmaWarpSpecializedAdapterINS1H_15DefaultEpilogueIfSK_SK_NS1G_6thread17LinearCombinationIfLi1EffLNS1L_9ScaleType4KindE0ELNS_15FloatRoundStyleE2EfEENS1_15EpilogueDefaultEEEEEvvEEEEvNT_6ParamsE,"ax",@progbits
	.align	128
.text._ZN7cutlass13device_kernelINS_4gemm6kernel13GemmUniversalIN4cute5tupleIJiiiiEEENS1_10collective13CollectiveMmaINS1_34MainloopSm90TmaGmmaWarpSpecializedILi9ENS5_IJNS4_1CILi1EEENSA_ILi4EEESB_EEENS1_35KernelTmaWarpSpecializedCooperativeEEENS5_IJNSA_ILi128EEENSA_ILi64EEENSA_ILi32EEEEEEfNS5_IJlSB_lEEEfSK_NS4_8TiledMMAINS4_8MMA_AtomIJNS4_4SM904GMMA29MMA_64x64x8_F32TF32TF32_SS_TNILNSO_7ScaleInE1ELSQ_1EEEEEENS4_6LayoutINS5_IJNSA_ILi2EEESB_SB_EEENS5_IJSB_NSA_ILi0EEESW_EEEEENS5_IJNS4_10UnderscoreESZ_SZ_EEEEENS4_23SM90_TMA_LOAD_MULTICASTENS4_14ComposedLayoutINS4_7SwizzleILi3ELi4ELi3EEENS4_18smem_ptr_flag_bitsILi32EEENST_INS5_IJNSA_ILi8EEESI_EEENS5_IJSI_SB_EEEEEEEvNS4_8identityENS4_13SM90_TMA_LOADES1C_vS1D_EENS_8epilogue10collective6detail29Sm90TmaWarpSpecializedAdapterINS1H_15DefaultEpilogueIfSK_SK_NS1G_6thread17LinearCombinationIfLi1EffLNS1L_9ScaleType4KindE0ELNS_15FloatRoundStyleE2EfEENS1_15EpilogueDefaultEEEEEvvEEEEvNT_6ParamsE:
        .type           _ZN7cutlass13device_kernelINS_4gemm6kernel13GemmUniversalIN4cute5tupleIJiiiiEEENS1_10collective13CollectiveMmaINS1_34MainloopSm90TmaGmmaWarpSpecializedILi9ENS5_IJNS4_1CILi1EEENSA_ILi4EEESB_EEENS1_35KernelTmaWarpSpecializedCooperativeEEENS5_IJNSA_ILi128EEENSA_ILi64EEENSA_ILi32EEEEEEfNS5_IJlSB_lEEEfSK_NS4_8TiledMMAINS4_8MMA_AtomIJNS4_4SM904GMMA29MMA_64x64x8_F32TF32TF32_SS_TNILNSO_7ScaleInE1ELSQ_1EEEEEENS4_6LayoutINS5_IJNSA_ILi2EEESB_SB_EEENS5_IJSB_NSA_ILi0EEESW_EEEEENS5_IJNS4_10UnderscoreESZ_SZ_EEEEENS4_23SM90_TMA_LOAD_MULTICASTENS4_14ComposedLayoutINS4_7SwizzleILi3ELi4ELi3EEENS4_18smem_ptr_flag_bitsILi32EEENST_INS5_IJNSA_ILi8EEESI_EEENS5_IJSI_SB_EEEEEEEvNS4_8identityENS4_13SM90_TMA_LOADES1C_vS1D_EENS_8epilogue10collective6detail29Sm90TmaWarpSpecializedAdapterINS1H_15DefaultEpilogueIfSK_SK_NS1G_6thread17LinearCombinationIfLi1EffLNS1L_9ScaleType4KindE0ELNS_15FloatRoundStyleE2EfEENS1_15EpilogueDefaultEEEEEvvEEEEvNT_6ParamsE,@function
        .size           _ZN7cutlass13device_kernelINS_4gemm6kernel13GemmUniversalIN4cute5tupleIJiiiiEEENS1_10collective13CollectiveMmaINS1_34MainloopSm90TmaGmmaWarpSpecializedILi9ENS5_IJNS4_1CILi1EEENSA_ILi4EEESB_EEENS1_35KernelTmaWarpSpecializedCooperativeEEENS5_IJNSA_ILi128EEENSA_ILi64EEENSA_ILi32EEEEEEfNS5_IJlSB_lEEEfSK_NS4_8TiledMMAINS4_8MMA_AtomIJNS4_4SM904GMMA29MMA_64x64x8_F32TF32TF32_SS_TNILNSO_7ScaleInE1ELSQ_1EEEEEENS4_6LayoutINS5_IJNSA_ILi2EEESB_SB_EEENS5_IJSB_NSA_ILi0EEESW_EEEEENS5_IJNS4_10UnderscoreESZ_SZ_EEEEENS4_23SM90_TMA_LOAD_MULTICASTENS4_14ComposedLayoutINS4_7SwizzleILi3ELi4ELi3EEENS4_18smem_ptr_flag_bitsILi32EEENST_INS5_IJNSA_ILi8EEESI_EEENS5_IJSI_SB_EEEEEEEvNS4_8identityENS4_13SM90_TMA_LOADES1C_vS1D_EENS_8epilogue10collective6detail29Sm90TmaWarpSpecializedAdapterINS1H_15DefaultEpilogueIfSK_SK_NS1G_6thread17LinearCombinationIfLi1EffLNS1L_9ScaleType4KindE0ELNS_15FloatRoundStyleE2EfEENS1_15EpilogueDefaultEEEEEvvEEEEvNT_6ParamsE,(.L_x_146 - _ZN7cutlass13device_kernelINS_4gemm6kernel13GemmUniversalIN4cute5tupleIJiiiiEEENS1_10collective13CollectiveMmaINS1_34MainloopSm90TmaGmmaWarpSpecializedILi9ENS5_IJNS4_1CILi1EEENSA_ILi4EEESB_EEENS1_35KernelTmaWarpSpecializedCooperativeEEENS5_IJNSA_ILi128EEENSA_ILi64EEENSA_ILi32EEEEEEfNS5_IJlSB_lEEEfSK_NS4_8TiledMMAINS4_8MMA_AtomIJNS4_4SM904GMMA29MMA_64x64x8_F32TF32TF32_SS_TNILNSO_7ScaleInE1ELSQ_1EEEEEENS4_6LayoutINS5_IJNSA_ILi2EEESB_SB_EEENS5_IJSB_NSA_ILi0EEESW_EEEEENS5_IJNS4_10UnderscoreESZ_SZ_EEEEENS4_23SM90_TMA_LOAD_MULTICASTENS4_14ComposedLayoutINS4_7SwizzleILi3ELi4ELi3EEENS4_18smem_ptr_flag_bitsILi32EEENST_INS5_IJNSA_ILi8EEESI_EEENS5_IJSI_SB_EEEEEEEvNS4_8identityENS4_13SM90_TMA_LOADES1C_vS1D_EENS_8epilogue10collective6detail29Sm90TmaWarpSpecializedAdapterINS1H_15DefaultEpilogueIfSK_SK_NS1G_6thread17LinearCombinationIfLi1EffLNS1L_9ScaleType4KindE0ELNS_15FloatRoundStyleE2EfEENS1_15EpilogueDefaultEEEEEvvEEEEvNT_6ParamsE)
        .other          _ZN7cutlass13device_kernelINS_4gemm6kernel13GemmUniversalIN4cute5tupleIJiiiiEEENS1_10collective13CollectiveMmaINS1_34MainloopSm90TmaGmmaWarpSpecializedILi9ENS5_IJNS4_1CILi1EEENSA_ILi4EEESB_EEENS1_35KernelTmaWarpSpecializedCooperativeEEENS5_IJNSA_ILi128EEENSA_ILi64EEENSA_ILi32EEEEEEfNS5_IJlSB_lEEEfSK_NS4_8TiledMMAINS4_8MMA_AtomIJNS4_4SM904GMMA29MMA_64x64x8_F32TF32TF32_SS_TNILNSO_7ScaleInE1ELSQ_1EEEEEENS4_6LayoutINS5_IJNSA_ILi2EEESB_SB_EEENS5_IJSB_NSA_ILi0EEESW_EEEEENS5_IJNS4_10UnderscoreESZ_SZ_EEEEENS4_23SM90_TMA_LOAD_MULTICASTENS4_14ComposedLayoutINS4_7SwizzleILi3ELi4ELi3EEENS4_18smem_ptr_flag_bitsILi32EEENST_INS5_IJNSA_ILi8EEESI_EEENS5_IJSI_SB_EEEEEEEvNS4_8identityENS4_13SM90_TMA_LOADES1C_vS1D_EENS_8epilogue10collective6detail29Sm90TmaWarpSpecializedAdapterINS1H_15DefaultEpilogueIfSK_SK_NS1G_6thread17LinearCombinationIfLi1EffLNS1L_9ScaleType4KindE0ELNS_15FloatRoundStyleE2EfEENS1_15EpilogueDefaultEEEEEvvEEEEvNT_6ParamsE,@"STO_CUDA_ENTRY STV_DEFAULT"
_ZN7cutlass13device_kernelINS_4gemm6kernel13GemmUniversalIN4cute5tupleIJiiiiEEENS1_10collective13CollectiveMmaINS1_34MainloopSm90TmaGmmaWarpSpecializedILi9ENS5_IJNS4_1CILi1EEENSA_ILi4EEESB_EEENS1_35KernelTmaWarpSpecializedCooperativeEEENS5_IJNSA_ILi128EEENSA_ILi64EEENSA_ILi32EEEEEEfNS5_IJlSB_lEEEfSK_NS4_8TiledMMAINS4_8MMA_AtomIJNS4_4SM904GMMA29MMA_64x64x8_F32TF32TF32_SS_TNILNSO_7ScaleInE1ELSQ_1EEEEEENS4_6LayoutINS5_IJNSA_ILi2EEESB_SB_EEENS5_IJSB_NSA_ILi0EEESW_EEEEENS5_IJNS4_10UnderscoreESZ_SZ_EEEEENS4_23SM90_TMA_LOAD_MULTICASTENS4_14ComposedLayoutINS4_7SwizzleILi3ELi4ELi3EEENS4_18smem_ptr_flag_bitsILi32EEENST_INS5_IJNSA_ILi8EEESI_EEENS5_IJSI_SB_EEEEEEEvNS4_8identityENS4_13SM90_TMA_LOADES1C_vS1D_EENS_8epilogue10collective6detail29Sm90TmaWarpSpecializedAdapterINS1H_15DefaultEpilogueIfSK_SK_NS1G_6thread17LinearCombinationIfLi1EffLNS1L_9ScaleType4KindE0ELNS_15FloatRoundStyleE2EfEENS1_15EpilogueDefaultEEEEEvvEEEEvNT_6ParamsE:
[----:B------:R-:W0:Y:S01]  /*0000*/  LDC R1, c[0x0][0x28] ;  /* 0x00000a00ff017b82 */ /* 0x000e220000000800 */
[----:B------:R-:W1:Y:S01]  /*0010*/  S2R R18, SR_TID.X ;  /* 0x0000000000127919 */ /* 0x000e620000002100 */
[----:B------:R-:W-:Y:S01]  /*0020*/  ELECT P0, URZ, PT ;  /* 0x00000000003f782f */ /* 0x000fe20003800000 */
[----:B------:R-:W-:Y:S01]  /*0030*/  BSSY B0, `(.L_x_0) ;  /* 0x000000f000007945 */ /* 0x000fe20003800000 */
[--C-:B-1----:R-:W-:Y:S02]  /*0040*/  SHF.R.U32.HI R0, RZ, 0x5, R18.reuse ;  /* 0x00000005ff007819 */ /* 0x102fe40000011612 */
[----:B------:R-:W-:-:S03]  /*0050*/  SHF.R.U32.HI R3, RZ, 0x7, R18 ;  /* 0x00000007ff037819 */ /* 0x000fc60000011612 */
[----:B------:R-:W1:Y:S04]  /*0060*/  SHFL.IDX PT, R2, R0, RZ, 0x1f ;  /* 0x00001fff00027589 */ /* 0x000e6800000e0000 */
[----:B------:R2:W3:Y:S01]  /*0070*/  SHFL.IDX PT, R5, R3, RZ, 0x1f ;  /* 0x00001fff03057589 */ /* 0x0004e200000e0000 */
[----:B-1----:R-:W-:-:S13]  /*0080*/  ISETP.NE.OR P0, PT, R2, RZ, !P0 ;  /* 0x000000ff0200720c */ /* 0x002fda0004705670 */
[----:B0-23--:R-:W-:Y:S05]  /*0090*/  @P0 BRA `(.L_x_1) ;  /* 0x0000000000200947 */ /* 0x00dfea0003800000 */
[----:B------:R-:W-:Y:S02]  /*00a0*/  ULDC.64 UR4, c[0x0][0x198] ;  /* 0x0000660000047ab9 */ /* 0x000fe40000000a00 */
[----:B------:R-:W-:Y:S02]  /*00b0*/  UIADD3 UR6, UP0, UR4, 0xf0, URZ ;  /* 0x000000f004067890 */ /* 0x000fe4000ff1e03f */
[----:B------:R-:W-:Y:S02]  /*00c0*/  UIADD3 UR4, UP1, UR4, 0x1f0, URZ ;  /* 0x000001f004047890 */ /* 0x000fe4000ff3e03f */
[----:B------:R-:W-:Y:S02]  /*00d0*/  UIADD3.X UR7, URZ, UR5, URZ, UP0, !UPT ;  /* 0x000000053f077290 */ /* 0x000fe400087fe43f */
[----:B------:R-:W-:-:S07]  /*00e0*/  UIADD3.X UR5, URZ, UR5, URZ, UP1, !UPT ;  /* 0x000000053f057290 */ /* 0x000fce0008ffe43f */
[----:B------:R0:W-:Y:S02]  /*00f0*/  UTMACCTL.PF [UR6] ;  /* 0x00000000060079b9 */ /* 0x0001e40008040000 */
[----:B------:R0:W-:Y:S02]  /*0100*/  UTMACCTL.PF [UR4] ;  /* 0x00000000040079b9 */ /* 0x0001e40008040000 */
[----:B0-----:R-:W-:Y:S01]  /*0110*/  NOP ;  /* 0x0000000000007918 */ /* 0x001fe20000000000 */
.L_x_1:
[----:B------:R-:W-:Y:S05]  /*0120*/  BSYNC B0 ;  /* 0x0000000000007941 */ /* 0x000fea0003800000 */
.L_x_0:
[----:B------:R-:W0:Y:S02]  /*0130*/  SHFL.IDX PT, R3, R0, RZ, 0x1f ;  /* 0x00001fff00037589 */ /* 0x000e2400000e0000 */
[----:B0-----:R-:W-:-:S13]  /*0140*/  ISETP.NE.AND P0, PT, R3, RZ, PT ;  /* 0x000000ff0300720c */ /* 0x001fda0003f05270 */
[----:B------:R-:W-:Y:S05]  /*0150*/  @P0 BRA `(.L_x_2) ;  /* 0x00000000008c0947 */ /* 0x000fea0003800000 */
[----:B------:R-:W-:Y:S01]  /*0160*/  ELECT P0, URZ, PT ;  /* 0x00000000003f782f */ /* 0x000fe20003800000 */
[----:B------:R-:W-:-:S12]  /*0170*/  BSSY B0, `(.L_x_2) ;  /* 0x0000021000007945 */ /* 0x000fd80003800000 */
[----:B------:R-:W-:Y:S05]  /*0180*/  @!P0 BRA `(.L_x_3) ;  /* 0x00000000007c8947 */ /* 0x000fea0003800000 */
[----:B------:R-:W0:Y:S01]  /*0190*/  S2UR UR8, SR_CgaCtaId ;  /* 0x00000000000879c3 */ /* 0x000e220000008800 */
[----:B------:R-:W-:Y:S01]  /*01a0*/  UMOV UR4, 0x400 ;  /* 0x0000040000047882 */ /* 0x000fe20000000000 */
[----:B------:R-:W-:Y:S01]  /*01b0*/  UMOV UR5, 0x1 ;  /* 0x0000000100057882 */ /* 0x000fe20000000000 */
[----:B------:R-:W-:Y:S02]  /*01c0*/  UMOV UR6, 0x8 ;  /* 0x0000000800067882 */ /* 0x000fe40000000000 */
[----:B------:R-:W-:-:S04]  /*01d0*/  UIADD3 UR6, -UR6, 0x100000, URZ ;  /* 0x0010000006067890 */ /* 0x000fc8000fffe13f */
[----:B------:R-:W-:Y:S02]  /*01e0*/  USHF.L.U32 UR7, UR6, 0xb, URZ ;  /* 0x0000000b06077899 */ /* 0x000fe4000800063f */
[----:B------:R-:W-:Y:S02]  /*01f0*/  USHF.L.U32 UR6, UR6, 0x1, URZ ;  /* 0x0000000106067899 */ /* 0x000fe4000800063f */
[----:B0-----:R-:W-:Y:S02]  /*0200*/  ULEA UR8, UR8, UR4, 0x18 ;  /* 0x0000000408087291 */ /* 0x001fe4000f8ec03f */
[----:B------:R-:W-:-:S04]  /*0210*/  UIADD3 UR4, -UR5, 0x100000, URZ ;  /* 0x0010000005047890 */ /* 0x000fc8000fffe13f */
[----:B------:R-:W-:Y:S02]  /*0220*/  USHF.L.U32 UR5, UR4, 0xb, URZ ;  /* 0x0000000b04057899 */ /* 0x000fe4000800063f */
[----:B------:R-:W-:Y:S01]  /*0230*/  USHF.L.U32 UR4, UR4, 0x1, URZ ;  /* 0x0000000104047899 */ /* 0x000fe2000800063f */
[----:B------:R-:W0:Y:S11]  /*0240*/  FENCE.VIEW.ASYNC.S ;  /* 0x00000000000073c6 */ /* 0x000e360000000000 */
[----:B0-----:R0:W1:Y:S01]  /*0250*/  SYNCS.EXCH.64 URZ, [UR8], UR4 ;  /* 0x00000004083f75b2 */ /* 0x0010620008000100 */
[----:B------:R0:W2:Y:S01]  /*0260*/  SYNCS.EXCH.64 URZ, [UR8+0x48], UR6 ;  /* 0x00004806083f75b2 */ /* 0x0000a20008000100 */
[----:B------:R0:W3:Y:S01]  /*0270*/  SYNCS.EXCH.64 URZ, [UR8+0x8], UR4 ;  /* 0x00000804083f75b2 */ /* 0x0000e20008000100 */
[----:B------:R0:W4:Y:S01]  /*0280*/  SYNCS.EXCH.64 URZ, [UR8+0x50], UR6 ;  /* 0x00005006083f75b2 */ /* 0x0001220008000100 */
[----:B------:R0:W0:Y:S01]  /*0290*/  SYNCS.EXCH.64 URZ, [UR8+0x10], UR4 ;  /* 0x00001004083f75b2 */ /* 0x0000220008000100 */
        /* <DEDUP_REMOVED lines=13> */
[----:B------:R-:W-:Y:S01]  /*0370*/  NOP ;  /* 0x0000000000007918 */ /* 0x000fe20000000000 */
.L_x_3:
[----:B0-----:R-:W-:Y:S05]  /*0380*/  BSYNC B0 ;  /* 0x0000000000007941 */ /* 0x001fea0003800000 */
.L_x_2:
[----:B------:R-:W0:Y:S01]  /*0390*/  SHFL.IDX PT, R0, R0, RZ, 0x1f ;  /* 0x00001fff00007589 */ /* 0x000e2200000e0000 */
[----:B------:R-:W-:Y:S01]  /*03a0*/  SHF.R.S32.HI R7, RZ, 0x1f, R18 ;  /* 0x0000001fff077819 */ /* 0x000fe20000011412 */
[----:B------:R-:W5:Y:S01]  /*03b0*/  S2UR UR8, SR_CTAID.X ;  /* 0x00000000000879c3 */ /* 0x000f620000002500 */
[----:B------:R-:W-:Y:S01]  /*03c0*/  ELECT P0, URZ, PT ;  /* 0x00000000003f782f */ /* 0x000fe20003800000 */
[----:B------:R-:W1:Y:S01]  /*03d0*/  S2R R4, SR_CTAID.Y ;  /* 0x0000000000047919 */ /* 0x000e620000002600 */
[----:B------:R-:W-:Y:S01]  /*03e0*/  LEA.HI R7, R7, R18, RZ, 0x7 ;  /* 0x0000001207077211 */ /* 0x000fe200078f38ff */
[----:B------:R-:W-:Y:S01]  /*03f0*/  ULDC UR4, c[0x0][0x154] ;  /* 0x0000550000047ab9 */ /* 0x000fe20000000800 */
[----:B------:R-:W-:Y:S01]  /*0400*/  SHF.R.S32.HI R8, RZ, 0x1f, R3 ;  /* 0x0000001fff087819 */ /* 0x000fe20000011403 */
[----:B------:R-:W-:Y:S01]  /*0410*/  NOP ;  /* 0x0000000000007918 */ /* 0x000fe20000000000 */
[----:B------:R-:W-:Y:S01]  /*0420*/  LOP3.LUT R7, R7, 0xffffff80, RZ, 0xc0, !PT ;  /* 0xffffff8007077812 */ /* 0x000fe200078ec0ff */
[----:B------:R-:W2:Y:S01]  /*0430*/  LDC R12, c[0x0][0x140] ;  /* 0x00005000ff0c7b82 */ /* 0x000ea20000000800 */
[----:B------:R-:W-:Y:S01]  /*0440*/  LEA.HI R8, R8, R3, RZ, 0x2 ;  /* 0x0000000308087211 */ /* 0x000fe200078f10ff */
[----:B------:R-:W-:-:S02]  /*0450*/  NOP ;  /* 0x0000000000007918 */ /* 0x000fc40000000000 */
[----:B------:R-:W-:Y:S01]  /*0460*/  IMAD.IADD R6, R18, 0x1, -R7 ;  /* 0x0000000112067824 */ /* 0x000fe200078e0a07 */
[----:B------:R-:W-:-:S03]  /*0470*/  LOP3.LUT R8, R8, 0x3ffffffc, RZ, 0xc0, !PT ;  /* 0x3ffffffc08087812 */ /* 0x000fc600078ec0ff */
[----:B------:R-:W3:Y:S01]  /*0480*/  LDC R10, c[0x0][0x144] ;  /* 0x00005100ff0a7b82 */ /* 0x000ee20000000800 */
[----:B------:R-:W-:Y:S02]  /*0490*/  SHF.R.S32.HI R7, RZ, 0x1f, R6 ;  /* 0x0000001fff077819 */ /* 0x000fe40000011406 */
[----:B------:R-:W-:Y:S02]  /*04a0*/  LOP3.LUT P2, RZ, R6, 0x7, RZ, 0xc0, !PT ;  /* 0x0000000706ff7812 */ /* 0x000fe4000784c0ff */
[----:B------:R-:W-:Y:S01]  /*04b0*/  LEA.HI R7, R7, R6, RZ, 0x3 ;  /* 0x0000000607077211 */ /* 0x000fe200078f18ff */
[----:B------:R-:W-:Y:S01]  /*04c0*/  VIADD R6, R5, 0xffffffff ;  /* 0xffffffff05067836 */ /* 0x000fe20000000000 */
[----:B0-----:R-:W-:Y:S02]  /*04d0*/  ISETP.NE.OR P0, PT, R0, RZ, !P0 ;  /* 0x000000ff0000720c */ /* 0x001fe40004705670 */
[--C-:B------:R-:W-:Y:S02]  /*04e0*/  SHF.R.S32.HI R0, RZ, 0x3, R7.reuse ;  /* 0x00000003ff007819 */ /* 0x100fe40000011407 */
[----:B------:R-:W-:-:S02]  /*04f0*/  SHF.R.S32.HI R7, RZ, 0x1f, R7 ;  /* 0x0000001fff077819 */ /* 0x000fc40000011407 */
[----:B------:R-:W-:Y:S02]  /*0500*/  ISETP.GE.U32.AND P5, PT, R6, 0x2, PT ;  /* 0x000000020600780c */ /* 0x000fe40003fa6070 */
[----:B------:R-:W-:Y:S02]  /*0510*/  LEA.HI R7, R7, R0, RZ, 0x2 ;  /* 0x0000000007077211 */ /* 0x000fe400078f10ff */
[----:B--2---:R-:W-:Y:S02]  /*0520*/  ISETP.EQ.U32.AND P3, PT, R12, 0x1, PT ;  /* 0x000000010c00780c */ /* 0x004fe40003f62070 */
[----:B-1----:R-:W-:Y:S01]  /*0530*/  I2FP.F32.U32 R9, R4 ;  /* 0x0000000400097245 */ /* 0x002fe20000201000 */
[----:B------:R-:W-:Y:S01]  /*0540*/  VOTEU.ALL UP0, P0 ;  /* 0x00000000003f7886 */ /* 0x000fe20000000000 */
[----:B------:R-:W-:Y:S01]  /*0550*/  LOP3.LUT R7, R7, 0xfffffffc, RZ, 0xc0, !PT ;  /* 0xfffffffc07077812 */ /* 0x000fe200078ec0ff */
[----:B------:R-:W-:Y:S02]  /*0560*/  VOTEU.ALL UP1, P0 ;  /* 0x00000000003f7886 */ /* 0x000fe40000020000 */
[----:B------:R-:W-:Y:S01]  /*0570*/  FMUL R11, R9, UR4 ;  /* 0x00000004090b7c20 */ /* 0x000fe20008400000 */
[----:B------:R-:W-:Y:S01]  /*0580*/  IMAD.IADD R9, R3, 0x1, -R8 ;  /* 0x0000000103097824 */ /* 0x000fe200078e0a08 */
[----:B-----5:R-:W-:Y:S01]  /*0590*/  I2FP.F32.U32 R8, UR8 ;  /* 0x0000000800087c45 */ /* 0x020fe20008201000 */
[----:B------:R-:W-:Y:S01]  /*05a0*/  IMAD.IADD R0, R0, 0x1, -R7 ;  /* 0x0000000100007824 */ /* 0x000fe200078e0a07 */
[----:B------:R-:W0:Y:S01]  /*05b0*/  @!UP0 S2UR UR7, SR_CgaCtaId ;  /* 0x00000000000789c3 */ /* 0x000e220000008800 */
[----:B------:R-:W-:Y:S01]  /*05c0*/  ULDC UR4, c[0x0][0x150] ;  /* 0x0000540000047ab9 */ /* 0x000fe20000000800 */
[----:B------:R-:W1:Y:S01]  /*05d0*/  F2I.U32.TRUNC.NTZ R11, R11 ;  /* 0x0000000b000b7305 */ /* 0x000e62000020f000 */
[----:B------:R-:W-:Y:S01]  /*05e0*/  FMUL R8, R8, UR4 ;  /* 0x0000000408087c20 */ /* 0x000fe20008400000 */
[----:B------:R-:W-:Y:S01]  /*05f0*/  SHF.R.S32.HI R3, RZ, 0x1f, R2 ;  /* 0x0000001fff037819 */ /* 0x000fe20000011402 */
[----:B------:R-:W-:Y:S01]  /*0600*/  IMAD R9, R9, 0x4, R0 ;  /* 0x0000000409097824 */ /* 0x000fe200078e0200 */
[----:B------:R-:W-:Y:S01]  /*0610*/  UMOV UR4, 0x20 ;  /* 0x0000002000047882 */ /* 0x000fe20000000000 */
[----:B------:R-:W-:Y:S01]  /*0620*/  @!UP0 UMOV UR6, 0x400 ;  /* 0x0000040000068882 */ /* 0x000fe20000000000 */
[----:B------:R-:W2:Y:S01]  /*0630*/  LDC R7, c[0x0][0x148] ;  /* 0x00005200ff077b82 */ /* 0x000ea20000000800 */
[----:B------:R-:W-:Y:S01]  /*0640*/  LEA.HI R3, R3, R2, RZ, 0x2 ;  /* 0x0000000203037211 */ /* 0x000fe200078f10ff */
[----:B------:R-:W5:Y:S01]  /*0650*/  F2I.U32.TRUNC.NTZ R8, R8 ;  /* 0x0000000800087305 */ /* 0x000f62000020f000 */
[----:B------:R-:W-:Y:S01]  /*0660*/  IMAD.SHL.U32 R22, R9, 0x4, RZ ;  /* 0x0000000409167824 */ /* 0x000fe200078e00ff */
[----:B------:R-:W-:-:S04]  /*0670*/  @!UP0 UIADD3 UR4, -UR4, 0x100000, URZ ;  /* 0x0010000004048890 */ /* 0x000fc8000fffe13f */
[----:B------:R-:W-:Y:S02]  /*0680*/  @!UP0 USHF.L.U32 UR5, UR4, 0xb, URZ ;  /* 0x0000000b04058899 */ /* 0x000fe4000800063f */
[----:B------:R-:W-:Y:S01]  /*0690*/  @!UP0 USHF.L.U32 UR4, UR4, 0x1, URZ ;  /* 0x0000000104048899 */ /* 0x000fe2000800063f */
[----:B------:R-:W-:Y:S02]  /*06a0*/  LOP3.LUT R3, R3, 0xfffffffc, RZ, 0xc0, !PT ;  /* 0xfffffffc03037812 */ /* 0x000fe400078ec0ff */
[----:B------:R-:W-:Y:S01]  /*06b0*/  LOP3.LUT R22, R9, 0xc, R22, 0x78, !PT ;  /* 0x0000000c09167812 */ /* 0x000fe200078e7816 */
[----:B-1----:R-:W-:Y:S02]  /*06c0*/  IMAD.MOV R21, RZ, RZ, -R11 ;  /* 0x000000ffff157224 */ /* 0x002fe400078e0a0b */
[----:B------:R-:W-:Y:S01]  /*06d0*/  IMAD.IADD R0, R2, 0x1, -R3 ;  /* 0x0000000102007824 */ /* 0x000fe200078e0a03 */
[----:B0-----:R-:W-:Y:S01]  /*06e0*/  @!UP0 ULEA UR6, UR7, UR6, 0x18 ;  /* 0x0000000607068291 */ /* 0x001fe2000f8ec03f */
[----:B-----5:R-:W-:-:S03]  /*06f0*/  IMAD.MOV R3, RZ, RZ, -R8 ;  /* 0x000000ffff037224 */ /* 0x020fc600078e0a08 */
[----:B------:R-:W-:Y:S01]  /*0700*/  ISETP.NE.AND P1, PT, R0, 0x3, PT ;  /* 0x000000030000780c */ /* 0x000fe20003f25270 */
[----:B------:R-:W-:Y:S01]  /*0710*/  VOTEU.ALL UP0, P0 ;  /* 0x00000000003f7886 */ /* 0x000fe20000000000 */
[----:B------:R-:W-:Y:S01]  /*0720*/  ISETP.LT.U32.AND P0, PT, R22, 0x4, !P2 ;  /* 0x000000041600780c */ /* 0x000fe20005701070 */
[----:B---3--:R-:W-:Y:S01]  /*0730*/  IMAD R3, R10, R3, UR8 ;  /* 0x000000080a037e24 */ /* 0x008fe2000f8e0203 */
[----:B------:R-:W-:Y:S01]  /*0740*/  ISETP.EQ.OR P1, PT, R0, RZ, !P1 ;  /* 0x000000ff0000720c */ /* 0x000fe20004f22670 */
[----:B--2---:R-:W-:Y:S01]  /*0750*/  IMAD R9, R7, R21, R4 ;  /* 0x0000001507097224 */ /* 0x004fe200078e0204 */
[C---:B------:R-:W-:Y:S02]  /*0760*/  ISETP.NE.AND P2, PT, R5.reuse, RZ, PT ;  /* 0x000000ff0500720c */ /* 0x040fe40003f45270 */
[----:B------:R-:W-:Y:S01]  /*0770*/  ISETP.EQ.AND P1, PT, R5, RZ, P1 ;  /* 0x000000ff0500720c */ /* 0x000fe20000f22270 */
[----:B------:R-:W0:Y:S02]  /*0780*/  FENCE.VIEW.ASYNC.S ;  /* 0x00000000000073c6 */ /* 0x000e240000000000 */
[----:B0-----:R0:W1:Y:S01]  /*0790*/  @!UP0 SYNCS.EXCH.64 URZ, [UR6+0xa0], UR4 ;  /* 0x0000a004063f85b2 */ /* 0x0010620008000100 */
[----:B------:R-:W-:-:S02]  /*07a0*/  ISETP.NE.AND P4, PT, R9, R22, PT ;  /* 0x000000160900720c */ /* 0x000fc40003f85270 */
[----:B------:R-:W-:Y:S02]  /*07b0*/  SEL R19, RZ, 0x1, !P1 ;  /* 0x00000001ff137807 */ /* 0x000fe40004800000 */
[----:B------:R-:W-:Y:S02]  /*07c0*/  ISETP.EQ.OR P4, PT, R3, RZ, !P4 ;  /* 0x000000ff0300720c */ /* 0x000fe40006782670 */
[----:B------:R-:W-:Y:S02]  /*07d0*/  SEL R19, R19, 0x2, P5 ;  /* 0x0000000213137807 */ /* 0x000fe40002800000 */
[----:B------:R-:W-:-:S04]  /*07e0*/  PLOP3.LUT P0, PT, P0, P4, PT, 0x80, 0x0 ;  /* 0x000000000000781c */ /* 0x000fc80000709070 */
[----:B------:R-:W-:Y:S01]  /*07f0*/  P2R R58, PR, RZ, 0x1 ;  /* 0x00000001ff3a7803 */ /* 0x000fe20000000000 */
[----:B------:R0:W2:Y:S01]  /*0800*/  @!UP1 SYNCS.EXCH.64 URZ, [UR6+0xa8], UR4 ;  /* 0x0000a804063f95b2 */ /* 0x0000a20008000100 */
[----:B------:R-:W-:Y:S01]  /*0810*/  NOP ;  /* 0x0000000000007918 */ /* 0x000fe20000000000 */
[----:B------:R-:W-:Y:S06]  /*0820*/  @!P3 BRA `(.L_x_4) ;  /* 0x000000000008b947 */ /* 0x000fec0003800000 */
[----:B-12-4-:R-:W-:Y:S01]  /*0830*/  UCGABAR_ARV ;  /* 0x00000000000079c7 */ /* 0x016fe20008000000 */
[----:B------:R-:W-:Y:S05]  /*0840*/  BRA `(.L_x_5) ;  /* 0x0000000000047947 */ /* 0x000fea0003800000 */
.L_x_4:
[----:B-12-4-:R-:W-:Y:S01]  /*0850*/  NOP ;  /* 0x0000000000007918 */ /* 0x016fe20000000000 */
.L_x_5:
[----:B------:R-:W1:Y:S01]  /*0860*/  LDC R2, c[0x0][0x65c] ;  /* 0x00019700ff027b82 */ /* 0x000e620000000800 */
[----:B------:R-:W-:Y:S02]  /*0870*/  IMAD.U32 R8, RZ, RZ, UR8 ;  /* 0x00000008ff087e24 */ /* 0x000fe4000f8e00ff */
[----:B------:R-:W-:Y:S01]  /*0880*/  IMAD.MOV.U32 R9, RZ, RZ, RZ ;  /* 0x000000ffff097224 */ /* 0x000fe200078e00ff */
[----:B-1----:R-:W-:-:S04]  /*0890*/  ISETP.NE.AND P1, PT, R2, 0x1, PT ;  /* 0x000000010200780c */ /* 0x002fc80003f25270 */
[----:B------:R-:W-:-:S09]  /*08a0*/  P2R R5, PR, RZ, 0x2 ;  /* 0x00000002ff057803 */ /* 0x000fd20000000000 */
[----:B------:R-:W1:Y:S01]  /*08b0*/  @P1 LDC R17, c[0x0][0x10] ;  /* 0x00000400ff111b82 */ /* 0x000e620000000800 */
[----:B------:R-:W-:Y:S02]  /*08c0*/  @P1 IMAD.MOV.U32 R5, RZ, RZ, RZ ;  /* 0x000000ffff051224 */ /* 0x000fe400078e00ff */
[----:B------:R-:W-:-:S05]  /*08d0*/  @P1 IMAD.MOV.U32 R13, RZ, RZ, RZ ;  /* 0x000000ffff0d1224 */ /* 0x000fca00078e00ff */
[----:B------:R-:W2:Y:S01]  /*08e0*/  @!P1 LDC R11, c[0x0][0xc] ;  /* 0x00000300ff0b9b82 */ /* 0x000ea20000000800 */
[----:B-1----:R-:W-:-:S04]  /*08f0*/  @P1 IMAD.WIDE.U32 R16, R17, UR8, R4 ;  /* 0x0000000811101c25 */ /* 0x002fc8000f8e0004 */
[----:B------:R-:W-:Y:S02]  /*0900*/  @P1 IMAD.IADD R17, R17, 0x1, R13 ;  /* 0x0000000111111824 */ /* 0x000fe400078e020d */
[----:B--2---:R-:W-:-:S04]  /*0910*/  @!P1 IMAD.WIDE.U32 R8, R4, R11, R8 ;  /* 0x0000000b04089225 */ /* 0x004fc800078e0008 */
[----:B------:R-:W-:Y:S02]  /*0920*/  @!P1 IMAD.MOV.U32 R16, RZ, RZ, R8 ;  /* 0x000000ffff109224 */ /* 0x000fe400078e0008 */
[----:B------:R-:W-:Y:S01]  /*0930*/  @!P1 IMAD.MOV.U32 R17, RZ, RZ, R9 ;  /* 0x000000ffff119224 */ /* 0x000fe200078e0009 */
[----:B------:R-:W-:Y:S06]  /*0940*/  @!P3 BRA `(.L_x_6) ;  /* 0x00000000000cb947 */ /* 0x000fec0003800000 */
[----:B------:R-:W-:Y:S01]  /*0950*/  UCGABAR_WAIT ;  /* 0x0000000000007dc7 */ /* 0x000fe20008000000 */
[----:B------:R-:W-:Y:S01]  /*0960*/  CCTL.IVALL ;  /* 0x00000000ff00798f */ /* 0x000fe20002000000 */
[----:B------:R-:W-:Y:S05]  /*0970*/  BRA `(.L_x_7) ;  /* 0x0000000000047947 */ /* 0x000fea0003800000 */
.L_x_6:
[----:B------:R-:W-:Y:S06]  /*0980*/  BAR.SYNC.DEFER_BLOCKING 0x0 ;  /* 0x0000000000007b1d */ /* 0x000fec0000010000 */
.L_x_7:
[----:B------:R-:W-:Y:S05]  /*0990*/  @!P2 BRA `(.L_x_8) ;  /* 0x00000038007ca947 */ /* 0x000fea0003800000 */
[----:B------:R-:W-:-:S13]  /*09a0*/  ISETP.GT.U32.AND P0, PT, R6, 0x1, PT ;  /* 0x000000010600780c */ /* 0x000fda0003f04070 */
[----:B0-----:R-:W-:Y:S05]  /*09b0*/  @P0 EXIT ;  /* 0x000000000000094d */ /* 0x001fea0003800000 */
[----:B------:R-:W-:Y:S01]  /*09c0*/  ULDC.64 UR4, c[0x0][0x650] ;  /* 0x0001940000047ab9 */ /* 0x000fe20000000a00 */
[----:B------:R-:W-:Y:S01]  /*09d0*/  PRMT R0, RZ, 0x7610, R0 ;  /* 0x00007610ff007816 */ /* 0x000fe20000000000 */
[----:B------:R-:W-:Y:S01]  /*09e0*/  IMAD.MOV.U32 R60, RZ, RZ, -0x1 ;  /* 0xffffffffff3c7424 */ /* 0x000fe200078e00ff */
[----:B------:R-:W-:Y:S01]  /*09f0*/  ISETP.GE.U32.AND P0, PT, R16, UR4, PT ;  /* 0x0000000410007c0c */ /* 0x000fe2000bf06070 */
[----:B------:R-:W-:Y:S02]  /*0a00*/  IMAD.MOV.U32 R61, RZ, RZ, -0x1 ;  /* 0xffffffffff3d7424 */ /* 0x000fe400078e00ff */
[----:B------:R-:W-:Y:S01]  /*0a10*/  IMAD.MOV.U32 R57, RZ, RZ, -0x1 ;  /* 0xffffffffff397424 */ /* 0x000fe200078e00ff */
[----:B------:R-:W-:-:S13]  /*0a20*/  ISETP.GE.U32.AND.EX P0, PT, R17, UR5, PT, P0 ;  /* 0x0000000511007c0c */ /* 0x000fda000bf06100 */
[----:B------:R-:W-:Y:S05]  /*0a30*/  @P0 BRA `(.L_x_9) ;  /* 0x0000000400280947 */ /* 0x000fea0003800000 */
[----:B------:R-:W0:Y:S01]  /*0a40*/  LDC.64 R24, c[0x0][0x628] ;  /* 0x00018a00ff187b82 */ /* 0x000e220000000a00 */
[----:B------:R-:W-:Y:S02]  /*0a50*/  IMAD.MOV.U32 R8, RZ, RZ, R16 ;  /* 0x000000ffff087224 */ /* 0x000fe400078e0010 */
[----:B------:R-:W-:-:S05]  /*0a60*/  IMAD.MOV.U32 R9, RZ, RZ, R17 ;  /* 0x000000ffff097224 */ /* 0x000fca00078e0011 */
[----:B------:R-:W1:Y:S08]  /*0a70*/  LDC R0, c[0x0][0x630] ;  /* 0x00018c00ff007b82 */ /* 0x000e700000000800 */
[----:B------:R-:W2:Y:S01]  /*0a80*/  LDC.64 R26, c[0x0][0x620] ;  /* 0x00018800ff1a7b82 */ /* 0x000ea20000000a00 */
[----:B0-----:R-:W-:-:S04]  /*0a90*/  ISETP.NE.U32.AND P0, PT, R24, RZ, PT ;  /* 0x000000ff1800720c */ /* 0x001fc80003f05070 */
[----:B------:R-:W-:-:S13]  /*0aa0*/  ISETP.NE.AND.EX P0, PT, R25, RZ, PT, P0 ;  /* 0x000000ff1900720c */ /* 0x000fda0003f05300 */
[----:B-12---:R-:W-:Y:S05]  /*0ab0*/  @!P0 BRA `(.L_x_10) ;  /* 0x0000000000288947 */ /* 0x006fea0003800000 */
[----:B------:R-:W0:Y:S02]  /*0ac0*/  LDC R13, c[0x0][0x634] ;  /* 0x00018d00ff0d7b82 */ /* 0x000e240000000800 */
[----:B0-----:R-:W-:-:S05]  /*0ad0*/  IADD3 R13, P0, R16, R13, RZ ;  /* 0x0000000d100d7210 */ /* 0x001fca0007f1e0ff */
[----:B------:R-:W-:-:S04]  /*0ae0*/  IMAD.X R15, RZ, RZ, R17, P0 ;  /* 0x000000ffff0f7224 */ /* 0x000fc800000e0611 */
[----:B------:R-:W-:-:S04]  /*0af0*/  IMAD.WIDE.U32 R8, R15, R24, RZ ;  /* 0x000000180f087225 */ /* 0x000fc800078e00ff */
[----:B------:R-:W-:-:S04]  /*0b00*/  IMAD.WIDE.U32 R10, P0, R13, R25, R8 ;  /* 0x000000190d0a7225 */ /* 0x000fc80007800008 */
[----:B------:R-:W-:-:S04]  /*0b10*/  IMAD.WIDE.U32 R8, R13, R24, RZ ;  /* 0x000000180d087225 */ /* 0x000fc800078e00ff */
[----:B------:R-:W-:Y:S01]  /*0b20*/  IMAD.X R13, RZ, RZ, RZ, P0 ;  /* 0x000000ffff0d7224 */ /* 0x000fe200000e06ff */
[----:B------:R-:W-:Y:S01]  /*0b30*/  IADD3 RZ, P0, R9, R10, RZ ;  /* 0x0000000a09ff7210 */ /* 0x000fe20007f1e0ff */
[----:B------:R-:W-:-:S04]  /*0b40*/  IMAD.MOV.U32 R12, RZ, RZ, R11 ;  /* 0x000000ffff0c7224 */ /* 0x000fc800078e000b */
[----:B------:R-:W-:-:S08]  /*0b50*/  IMAD.WIDE.U32.X R8, R15, R25, R12, P0 ;  /* 0x000000190f087225 */ /* 0x000fd000000e040c */
.L_x_10:
[----:B------:R-:W0:Y:S01]  /*0b60*/  LDC.64 R24, c[0x0][0x640] ;  /* 0x00019000ff187b82 */ /* 0x000e220000000a00 */
[-CC-:B------:R-:W-:Y:S01]  /*0b70*/  SHF.R.U64 R57, R8, R0.reuse, R9.reuse ;  /* 0x0000000008397219 */ /* 0x180fe20000001209 */
[----:B------:R-:W-:Y:S01]  /*0b80*/  IMAD R28, R7, R21, R4 ;  /* 0x00000015071c7224 */ /* 0x000fe200078e0204 */
[----:B------:R-:W-:Y:S01]  /*0b90*/  SHF.R.U32.HI R0, RZ, R0, R9 ;  /* 0x00000000ff007219 */ /* 0x000fe20000011609 */
[----:B------:R-:W-:Y:S01]  /*0ba0*/  IMAD.MOV.U32 R21, RZ, RZ, 0x1 ;  /* 0x00000001ff157424 */ /* 0x000fe200078e00ff */
[----:B------:R-:W-:-:S03]  /*0bb0*/  IADD3 R5, P0, RZ, -R57, RZ ;  /* 0x80000039ff057210 */ /* 0x000fc60007f1e0ff */
[----:B------:R-:W1:Y:S02]  /*0bc0*/  LDC R6, c[0x0][0x618] ;  /* 0x00018600ff067b82 */ /* 0x000e640000000800 */
[----:B------:R-:W-:-:S04]  /*0bd0*/  IMAD.X R9, RZ, RZ, ~R0, P0 ;  /* 0x000000ffff097224 */ /* 0x000fc800000e0e00 */
[-C--:B------:R-:W-:Y:S02]  /*0be0*/  IMAD R0, R9, R26.reuse, RZ ;  /* 0x0000001a09007224 */ /* 0x080fe400078e02ff */
[----:B------:R-:W2:Y:S01]  /*0bf0*/  LDC R11, c[0x0][0x608] ;  /* 0x00018200ff0b7b82 */ /* 0x000ea20000000800 */
[----:B------:R-:W-:-:S04]  /*0c00*/  IMAD.WIDE.U32 R8, R5, R26, R16 ;  /* 0x0000001a05087225 */ /* 0x000fc800078e0010 */
[----:B------:R-:W-:-:S03]  /*0c10*/  IMAD R5, R5, R27, R0 ;  /* 0x0000001b05057224 */ /* 0x000fc600078e0200 */
[----:B------:R-:W3:Y:S01]  /*0c20*/  LDC R12, c[0x0][0x658] ;  /* 0x00019600ff0c7b82 */ /* 0x000ee20000000800 */
[----:B0-----:R-:W-:Y:S01]  /*0c30*/  ISETP.NE.U32.AND P0, PT, R24, RZ, PT ;  /* 0x000000ff1800720c */ /* 0x001fe20003f05070 */
[----:B------:R-:W-:Y:S02]  /*0c40*/  IMAD.IADD R5, R9, 0x1, R5 ;  /* 0x0000000109057824 */ /* 0x000fe400078e0205 */
[----:B------:R-:W-:Y:S01]  /*0c50*/  IMAD.MOV.U32 R9, RZ, RZ, -0x1 ;  /* 0xffffffffff097424 */ /* 0x000fe200078e00ff */
[----:B------:R-:W-:-:S03]  /*0c60*/  ISETP.NE.AND.EX P0, PT, R25, RZ, PT, P0 ;  /* 0x000000ff1900720c */ /* 0x000fc60003f05300 */
[----:B------:R-:W0:Y:S01]  /*0c70*/  LDC R15, c[0x0][0x600] ;  /* 0x00018000ff0f7b82 */ /* 0x000e220000000800 */
[-CC-:B-1----:R-:W-:Y:S02]  /*0c80*/  SHF.R.U64 R13, R8, R6.reuse, R5.reuse ;  /* 0x00000006080d7219 */ /* 0x182fe40000001205 */
[----:B------:R-:W-:-:S05]  /*0c90*/  SHF.R.U32.HI R0, RZ, R6, R5 ;  /* 0x00000006ff007219 */ /* 0x000fca0000011605 */
[----:B------:R-:W1:Y:S01]  /*0ca0*/  LDC R14, c[0x0][0x648] ;  /* 0x00019200ff0e7b82 */ /* 0x000e620000000800 */
[-CC-:B--2---:R-:W-:Y:S02]  /*0cb0*/  SHF.R.U64 R27, R13, R11.reuse, R0.reuse ;  /* 0x0000000b0d1b7219 */ /* 0x184fe40000001200 */
[----:B------:R-:W-:-:S05]  /*0cc0*/  SHF.R.U32.HI R5, RZ, R11, R0 ;  /* 0x0000000bff057219 */ /* 0x000fca0000011600 */
[----:B------:R-:W2:Y:S01]  /*0cd0*/  LDC R20, c[0x0][0x638] ;  /* 0x00018e00ff147b82 */ /* 0x000ea20000000800 */
[-CC-:B---3--:R-:W-:Y:S02]  /*0ce0*/  SHF.R.U64 R26, R27, R12.reuse, R5.reuse ;  /* 0x0000000c1b1a7219 */ /* 0x188fe40000001205 */
[-C--:B------:R-:W-:Y:S02]  /*0cf0*/  SHF.L.U32 R0, R9, R12.reuse, RZ ;  /* 0x0000000c09007219 */ /* 0x080fe400000006ff */
[----:B------:R-:W-:Y:S01]  /*0d00*/  SHF.R.U32.HI R5, RZ, R12, R5 ;  /* 0x0000000cff057219 */ /* 0x000fe20000011605 */
[----:B------:R-:W-:Y:S01]  /*0d10*/  IMAD.MOV.U32 R4, RZ, RZ, R26 ;  /* 0x000000ffff047224 */ /* 0x000fe200078e001a */
[----:B------:R-:W-:Y:S01]  /*0d20*/  LOP3.LUT R10, RZ, R0, RZ, 0x33, !PT ;  /* 0x00000000ff0a7212 */ /* 0x000fe200078e33ff */
[----:B------:R-:W3:Y:S01]  /*0d30*/  LDC R23, c[0x0][0x610] ;  /* 0x00018400ff177b82 */ /* 0x000ee20000000800 */
[----:B------:R-:W-:Y:S05]  /*0d40*/  @!P0 BRA `(.L_x_11) ;  /* 0x0000000000288947 */ /* 0x000fea0003800000 */
[----:B------:R-:W4:Y:S02]  /*0d50*/  LDC R9, c[0x0][0x64c] ;  /* 0x00019300ff097b82 */ /* 0x000f240000000800 */
[----:B----4-:R-:W-:-:S05]  /*0d60*/  IADD3 R9, P0, R26, R9, RZ ;  /* 0x000000091a097210 */ /* 0x010fca0007f1e0ff */
        /* <DEDUP_REMOVED lines=8> */
.L_x_11:
[----:B-1----:R-:W-:Y:S01]  /*0df0*/  SHF.R.U64 R4, R4, R14, R5 ;  /* 0x0000000e04047219 */ /* 0x002fe20000001205 */
[----:B0-----:R-:W-:Y:S01]  /*0e00*/  VIADD R6, R15, 0xffffffff ;  /* 0xffffffff0f067836 */ /* 0x001fe20000000000 */
[----:B------:R-:W-:Y:S02]  /*0e10*/  SHF.L.U32 R0, R21, R12, RZ ;  /* 0x0000000c15007219 */ /* 0x000fe400000006ff */
[----:B------:R-:W-:Y:S01]  /*0e20*/  LOP3.LUT R5, R27, R10, RZ, 0xc0, !PT ;  /* 0x0000000a1b057212 */ /* 0x000fe200078ec0ff */
[----:B------:R-:W-:Y:S01]  /*0e30*/  IMAD.MOV R7, RZ, RZ, -R4 ;  /* 0x000000ffff077224 */ /* 0x000fe200078e0a04 */
[----:B------:R-:W-:Y:S02]  /*0e40*/  SEL R3, R3, R28, !P1 ;  /* 0x0000001c03037207 */ /* 0x000fe40004800000 */
[----:B------:R-:W-:Y:S01]  /*0e50*/  LOP3.LUT R6, R13, R6, RZ, 0xc0, !PT ;  /* 0x000000060d067212 */ /* 0x000fe200078ec0ff */
[----:B------:R-:W-:Y:S02]  /*0e60*/  IMAD R4, R0, R4, R5 ;  /* 0x0000000400047224 */ /* 0x000fe400078e0205 */
[----:B--2---:R-:W-:-:S02]  /*0e70*/  IMAD R0, R7, R20, R26 ;  /* 0x0000001407007224 */ /* 0x004fc400078e021a */
[----:B---3--:R-:W-:Y:S02]  /*0e80*/  IMAD R3, R4, R23, R3 ;  /* 0x0000001704037224 */ /* 0x008fe400078e0203 */
[----:B------:R-:W-:Y:S02]  /*0e90*/  IMAD R60, R0, R15, R6 ;  /* 0x0000000f003c7224 */ /* 0x000fe400078e0206 */
[----:B------:R-:W-:-:S03]  /*0ea0*/  IMAD.MOV.U32 R4, RZ, RZ, 0x1 ;  /* 0x00000001ff047424 */ /* 0x000fc600078e00ff */
[----:B------:R-:W-:Y:S02]  /*0eb0*/  SEL R61, R60, R3, !P1 ;  /* 0x000000033c3d7207 */ /* 0x000fe40004800000 */
[----:B------:R-:W-:Y:S02]  /*0ec0*/  PRMT R0, R4, 0x7610, R0 ;  /* 0x0000761004007816 */ /* 0x000fe40000000000 */
[----:B------:R-:W-:-:S07]  /*0ed0*/  SEL R60, R3, R60, !P1 ;  /* 0x0000003c033c7207 */ /* 0x000fce0004800000 */
.L_x_9:
[----:B------:R-:W-:-:S08]  /*0ee0*/  NOP ;  /* 0x0000000000007918 */ /* 0x000fd00000000000 */
[----:B------:R-:W0:Y:S02]  /*0ef0*/  USETMAXREG.TRY_ALLOC.CTAPOOL UP0, 0xe8 ;  /* 0x000000e8000079c8 */ /* 0x000e240008000600 */
[----:B0-----:R-:W-:-:S13]  /*0f00*/  PLOP3.LUT P0, PT, PT, PT, UP0, 0x80, 0x0 ;  /* 0x000000000000781c */ /* 0x001fda0003f0f008 */
[----:B------:R-:W-:Y:S05]  /*0f10*/  @!P0 BRA `(.L_x_9) ;  /* 0xfffffffc00f08947 */ /* 0x000fea000383ffff */
[----:B------:R-:W-:Y:S01]  /*0f20*/  ULDC.64 UR4, c[0x0][0x598] ;  /* 0x0001660000047ab9 */ /* 0x000fe20000000a00 */
[----:B------:R-:W-:Y:S01]  /*0f30*/  ULDC.64 UR36, c[0x0][0x208] ;  /* 0x0000820000247ab9 */ /* 0x000fe20000000a00 */
[----:B------:R-:W-:-:S04]  /*0f40*/  ISETP.NE.U32.AND P0, PT, RZ, UR4, PT ;  /* 0x00000004ff007c0c */ /* 0x000fc8000bf05070 */
[----:B------:R-:W-:-:S13]  /*0f50*/  ISETP.NE.AND.EX P0, PT, RZ, UR5, PT, P0 ;  /* 0x00000005ff007c0c */ /* 0x000fda000bf05300 */
[----:B------:R-:W-:Y:S05]  /*0f60*/  @!P0 BRA `(.L_x_12) ;  /* 0x00000000001c8947 */ /* 0x000fea0003800000 */
[----:B------:R-:W0:Y:S02]  /*0f70*/  LDC.64 R4, c[0x0][0x598] ;  /* 0x00016600ff047b82 */ /* 0x000e240000000a00 */
[----:B0-----:R-:W2:Y:S02]  /*0f80*/  LDG.E.64 R4, desc[UR36][R4.64] ;  /* 0x0000002404047981 */ /* 0x001ea4000c1e1b00 */
[----:B--2---:R-:W-:-:S04]  /*0f90*/  ISETP.NE.U32.AND P0, PT, R4, RZ, PT ;  /* 0x000000ff0400720c */ /* 0x004fc80003f05070 */
[----:B------:R-:W-:-:S13]  /*0fa0*/  ISETP.NE.AND.EX P0, PT, R5, RZ, PT, P0 ;  /* 0x000000ff0500720c */ /* 0x000fda0003f05300 */
[----:B------:R-:W-:Y:S05]  /*0fb0*/  @!P0 BRA `(.L_x_12) ;  /* 0x0000000000088947 */ /* 0x000fea0003800000 */
[----:B------:R0:W5:Y:S01]  /*0fc0*/  LD.E R23, desc[UR36][R4.64] ;  /* 0x0000002404177980 */ /* 0x000162000c101900 */
[----:B------:R-:W-:Y:S05]  /*0fd0*/  BRA `(.L_x_13) ;  /* 0x0000000000247947 */ /* 0x000fea0003800000 */
.L_x_12:
[----:B------:R-:W-:Y:S02]  /*0fe0*/  ULDC.64 UR4, c[0x0][0x588] ;  /* 0x0001620000047ab9 */ /* 0x000fe40000000a00 */
[----:B------:R-:W-:-:S04]  /*0ff0*/  ISETP.NE.U32.AND P0, PT, RZ, UR4, PT ;  /* 0x00000004ff007c0c */ /* 0x000fc8000bf05070 */
[----:B------:R-:W-:-:S13]  /*1000*/  ISETP.NE.AND.EX P0, PT, RZ, UR5, PT, P0 ;  /* 0x00000005ff007c0c */ /* 0x000fda000bf05300 */
[----:B------:R-:W-:Y:S05]  /*1010*/  @!P0 BRA `(.L_x_14) ;  /* 0x00000000000c8947 */ /* 0x000fea0003800000 */
[----:B------:R-:W0:Y:S02]  /*1020*/  LDC.64 R4, c[0x0][0x588] ;  /* 0x00016200ff047b82 */ /* 0x000e240000000a00 */
[----:B0-----:R1:W5:Y:S01]  /*1030*/  LDG.E R23, desc[UR36][R4.64] ;  /* 0x0000002404177981 */ /* 0x001362000c1e1900 */
[----:B------:R-:W-:Y:S05]  /*1040*/  BRA `(.L_x_13) ;  /* 0x0000000000087947 */ /* 0x000fea0003800000 */
.L_x_14:
[----:B------:R-:W-:Y:S02]  /*1050*/  ULDC UR4, c[0x0][0x580] ;  /* 0x0001600000047ab9 */ /* 0x000fe40000000800 */
[----:B------:R-:W-:-:S07]  /*1060*/  IMAD.U32 R23, RZ, RZ, UR4 ;  /* 0x00000004ff177e24 */ /* 0x000fce000f8e00ff */
.L_x_13:
[----:B------:R-:W-:Y:S02]  /*1070*/  ULDC.64 UR4, c[0x0][0x5a0] ;  /* 0x0001680000047ab9 */ /* 0x000fe40000000a00 */
[----:B------:R-:W-:-:S04]  /*1080*/  ISETP.NE.U32.AND P0, PT, RZ, UR4, PT ;  /* 0x00000004ff007c0c */ /* 0x000fc8000bf05070 */
[----:B------:R-:W-:-:S13]  /*1090*/  ISETP.NE.AND.EX P0, PT, RZ, UR5, PT, P0 ;  /* 0x00000005ff007c0c */ /* 0x000fda000bf05300 */
[----:B------:R-:W-:Y:S05]  /*10a0*/  @!P0 BRA `(.L_x_15) ;  /* 0x00000000001c8947 */ /* 0x000fea0003800000 */
[----:B01----:R-:W0:Y:S02]  /*10b0*/  LDC.64 R4, c[0x0][0x5a0] ;  /* 0x00016800ff047b82 */ /* 0x003e240000000a00 */
[----:B0-----:R-:W2:Y:S02]  /*10c0*/  LDG.E.64 R4, desc[UR36][R4.64] ;  /* 0x0000002404047981 */ /* 0x001ea4000c1e1b00 */
[----:B--2---:R-:W-:-:S04]  /*10d0*/  ISETP.NE.U32.AND P0, PT, R4, RZ, PT ;  /* 0x000000ff0400720c */ /* 0x004fc80003f05070 */
[----:B------:R-:W-:-:S13]  /*10e0*/  ISETP.NE.AND.EX P0, PT, R5, RZ, PT, P0 ;  /* 0x000000ff0500720c */ /* 0x000fda0003f05300 */
[----:B------:R-:W-:Y:S05]  /*10f0*/  @!P0 BRA `(.L_x_15) ;  /* 0x0000000000088947 */ /* 0x000fea0003800000 */
[----:B------:R0:W5:Y:S01]  /*1100*/  LD.E R56, desc[UR36][R4.64] ;  /* 0x0000002404387980 */ /* 0x000162000c101900 */
[----:B------:R-:W-:Y:S05]  /*1110*/  BRA `(.L_x_16) ;  /* 0x0000000000247947 */ /* 0x000fea0003800000 */
.L_x_15:
[----:B------:R-:W-:Y:S02]  /*1120*/  ULDC.64 UR4, c[0x0][0x590] ;  /* 0x0001640000047ab9 */ /* 0x000fe40000000a00 */
[----:B------:R-:W-:-:S04]  /*1130*/  ISETP.NE.U32.AND P0, PT, RZ, UR4, PT ;  /* 0x00000004ff007c0c */ /* 0x000fc8000bf05070 */
[----:B------:R-:W-:-:S13]  /*1140*/  ISETP.NE.AND.EX P0, PT, RZ, UR5, PT, P0 ;  /* 0x00000005ff007c0c */ /* 0x000fda000bf05300 */
[----:B------:R-:W-:Y:S05]  /*1150*/  @!P0 BRA `(.L_x_17) ;  /* 0x00000000000c8947 */ /* 0x000fea0003800000 */
[----:B01----:R-:W0:Y:S02]  /*1160*/  LDC.64 R4, c[0x0][0x590] ;  /* 0x00016400ff047b82 */ /* 0x003e240000000a00 */
[----:B0-----:R1:W5:Y:S01]  /*1170*/  LDG.E R56, desc[UR36][R4.64] ;  /* 0x0000002404387981 */ /* 0x001362000c1e1900 */
[----:B------:R-:W-:Y:S05]  /*1180*/  BRA `(.L_x_16) ;  /* 0x0000000000087947 */ /* 0x000fea0003800000 */
.L_x_17:
[----:B------:R-:W-:Y:S02]  /*1190*/  ULDC UR4, c[0x0][0x584] ;  /* 0x0001610000047ab9 */ /* 0x000fe40000000800 */
[----:B------:R-:W-:-:S07]  /*11a0*/  IMAD.U32 R56, RZ, RZ, UR4 ;  /* 0x00000004ff387e24 */ /* 0x000fce000f8e00ff */
.L_x_16:
[----:B------:R-:W-:-:S13]  /*11b0*/  LOP3.LUT P0, RZ, R0, 0xff, RZ, 0xc0, !PT ;  /* 0x000000ff00ff7812 */ /* 0x000fda000780c0ff */
[----:B------:R-:W-:Y:S05]  /*11c0*/  @!P0 EXIT ;  /* 0x000000000000894d */ /* 0x000fea0003800000 */
[----:B------:R-:W-:Y:S01]  /*11d0*/  ULDC UR4, c[0x0][0x28c] ;  /* 0x0000a30000047ab9 */ /* 0x000fe20000000800 */
[----:B------:R-:W-:Y:S01]  /*11e0*/  LOP3.LUT R59, R19, 0x1, RZ, 0xfc, !PT ;  /* 0x00000001133b7812 */ /* 0x000fe200078efcff */
[----:B------:R-:W-:Y:S01]  /*11f0*/  UIADD3 UR4, UR4, 0x1f, URZ ;  /* 0x0000001f04047890 */ /* 0x000fe2000fffe03f */
[----:B------:R-:W-:Y:S01]  /*1200*/  UMOV UR38, URZ ;  /* 0x0000003f00267c82 */ /* 0x000fe20008000000 */
[----:B------:R-:W-:Y:S02]  /*1210*/  UMOV UR39, URZ ;  /* 0x0000003f00277c82 */ /* 0x000fe40008000000 */
[----:B------:R-:W-:-:S04]  /*1220*/  USHF.R.S32.HI UR5, URZ, 0x1f, UR4 ;  /* 0x0000001f3f057899 */ /* 0x000fc80008011404 */
[----:B------:R-:W-:-:S04]  /*1230*/  ULEA.HI UR5, UR5, UR4, URZ, 0x5 ;  /* 0x0000000405057291 */ /* 0x000fc8000f8f283f */
[----:B------:R-:W-:-:S12]  /*1240*/  USHF.R.S32.HI UR40, URZ, 0x5, UR5 ;  /* 0x000000053f287899 */ /* 0x000fd80008011405 */
.L_x_101:
[----:B------:R-:W-:Y:S01]  /*1250*/  LOP3.LUT R0, R18, 0x80, RZ, 0xc0, !PT ;  /* 0x0000008012007812 */ /* 0x000fe200078ec0ff */
[----:B------:R-:W2:Y:S01]  /*1260*/  S2UR UR7, SR_CgaCtaId ;  /* 0x00000000000779c3 */ /* 0x000ea20000008800 */
[----:B------:R-:W-:Y:S02]  /*1270*/  UMOV UR6, 0x400 ;  /* 0x0000040000067882 */ /* 0x000fe40000000000 */
[----:B------:R-:W-:-:S06]  /*1280*/  SHF.R.U32.HI R0, RZ, 0x7, R0 ;  /* 0x00000007ff007819 */ /* 0x000fcc0000011600 */
[----:B---3--:R-:W3:Y:S01]  /*1290*/  SHFL.IDX PT, R0, R0, RZ, 0x1f ;  /* 0x00001fff00007589 */ /* 0x008ee200000e0000 */
[----:B--2---:R-:W-:Y:S01]  /*12a0*/  ULEA UR6, UR7, UR6, 0x18 ;  /* 0x0000000607067291 */ /* 0x004fe2000f8ec03f */
[----:B---3--:R-:W-:-:S13]  /*12b0*/  R2UR UR4, R0 ;  /* 0x00000000000472ca */ /* 0x008fda00000e0000 */
[----:B------:R-:W-:-:S04]  /*12c0*/  ULEA.HI UR5, UR4, UR4, URZ, 0x1 ;  /* 0x0000000404057291 */ /* 0x000fc8000f8f083f */
[----:B------:R-:W-:-:S04]  /*12d0*/  ULOP3.LUT UR5, UR5, 0x7fffe, URZ, 0xc0, !UPT ;  /* 0x0007fffe05057892 */ /* 0x000fc8000f8ec03f */
[----:B------:R-:W-:-:S03]  /*12e0*/  UIADD3 UR5, UR4, -UR5, URZ ;  /* 0x8000000504057290 */ /* 0x000fc6000fffe03f */
[----:B------:R-:W-:Y:S01]  /*12f0*/  ULDC UR4, c[0x0][0x28c] ;  /* 0x0000a30000047ab9 */ /* 0x000fe20000000800 */
[----:B------:R-:W-:Y:S01]  /*1300*/  ULEA UR5, UR5, UR6, 0xd ;  /* 0x0000000605057291 */ /* 0x000fe2000f8e683f */
[----:B------:R-:W-:-:S03]  /*1310*/  ISETP.LT.AND P0, PT, RZ, UR4, PT ;  /* 0x00000004ff007c0c */ /* 0x000fc6000bf01270 */
[----:B------:R-:W-:-:S04]  /*1320*/  UIADD3 UR5, UR5, 0x180, URZ ;  /* 0x0000018005057890 */ /* 0x000fc8000fffe03f */
[----:B------:R-:W-:-:S04]  /*1330*/  USHF.R.U32.HI UR5, URZ, 0x4, UR5 ;  /* 0x000000043f057899 */ /* 0x000fc80008011605 */
[----:B------:R-:W-:Y:S02]  /*1340*/  ULOP3.LUT UR41, UR5, 0x3fff, URZ, 0xc0, !UPT ;  /* 0x00003fff05297892 */ /* 0x000fe4000f8ec03f */
[----:B01--4-:R-:W-:Y:S10]  /*1350*/  @P0 BRA `(.L_x_18) ;  /* 0x0000000000400947 */ /* 0x013ff40003800000 */
[----:B------:R-:W-:Y:S01]  /*1360*/  MOV R0, 0x0 ;  /* 0x0000000000007802 */ /* 0x000fe20000000f00 */
[----:B------:R-:W-:Y:S01]  /*1370*/  ULDC.64 UR4, c[0x4][0x68] ;  /* 0x01001a0000047ab9 */ /* 0x000fe20000000a00 */
[----:B------:R-:W-:Y:S01]  /*1380*/  ULDC.64 UR6, c[0x4][0x8] ;  /* 0x0100020000067ab9 */ /* 0x000fe20000000a00 */
[----:B01----:R-:W-:Y:S01]  /*1390*/  IMAD.U32 R4, RZ, RZ, UR4 ;  /* 0x00000004ff047e24 */ /* 0x003fe2000f8e00ff */
[----:B------:R0:W1:Y:S01]  /*13a0*/  LDC.64 R14, c[0x4][R0] ;  /* 0x01000000000e7b82 */ /* 0x0000620000000a00 */
[----:B------:R-:W-:Y:S01]  /*13b0*/  IMAD.U32 R5, RZ, RZ, UR5 ;  /* 0x00000005ff057e24 */ /* 0x000fe2000f8e00ff */
[----:B------:R-:W-:Y:S01]  /*13c0*/  ULDC.64 UR4, c[0x4][0x70] ;  /* 0x01001c0000047ab9 */ /* 0x000fe20000000a00 */
[----:B------:R-:W-:Y:S02]  /*13d0*/  IMAD.U32 R10, RZ, RZ, UR6 ;  /* 0x00000006ff0a7e24 */ /* 0x000fe4000f8e00ff */
[----:B------:R-:W-:Y:S02]  /*13e0*/  IMAD.U32 R6, RZ, RZ, UR4 ;  /* 0x00000004ff067e24 */ /* 0x000fe4000f8e00ff */
[----:B------:R-:W-:-:S02]  /*13f0*/  IMAD.U32 R7, RZ, RZ, UR5 ;  /* 0x00000005ff077e24 */ /* 0x000fc4000f8e00ff */
[----:B------:R-:W-:Y:S02]  /*1400*/  IMAD.U32 R11, RZ, RZ, UR7 ;  /* 0x00000007ff0b7e24 */ /* 0x000fe4000f8e00ff */
[----:B------:R-:W-:Y:S02]  /*1410*/  IMAD.MOV.U32 R8, RZ, RZ, 0x1e1 ;  /* 0x000001e1ff087424 */ /* 0x000fe400078e00ff */
[----:B------:R-:W-:Y:S02]  /*1420*/  IMAD.MOV.U32 R12, RZ, RZ, 0x1 ;  /* 0x00000001ff0c7424 */ /* 0x000fe400078e00ff */
[----:B0-----:R-:W-:-:S07]  /*1430*/  IMAD.MOV.U32 R13, RZ, RZ, RZ ;  /* 0x000000ffff0d7224 */ /* 0x001fce00078e00ff */
[----:B------:R-:W-:-:S07]  /*1440*/  LEPC R20, `(.L_x_18) ;  /* 0x000000001014794e */ /* 0x000fce0000000000 */
[----:B-1---5:R-:W-:Y:S05]  /*1450*/  CALL.ABS.NOINC R14 ;  /* 0x000000000e007343 */ /* 0x022fea0003c00000 */
.L_x_18:
[----:B------:R-:W-:-:S13]  /*1460*/  ISETP.NE.AND P0, PT, R59, 0x3, PT ;  /* 0x000000033b00780c */ /* 0x000fda0003f05270 */
[----:B------:R-:W-:Y:S05]  /*1470*/  @!P0 BRA `(.L_x_19) ;  /* 0x0000000000048947 */ /* 0x000fea0003800000 */
[----:B------:R-:W-:Y:S01]  /*1480*/  BPT.TRAP 0x1 ;  /* 0x000000040000795c */ /* 0x000fe20000300000 */
.L_x_19:
[----:B------:R-:W2:Y:S01]  /*1490*/  S2UR UR5, SR_CgaCtaId ;  /* 0x00000000000579c3 */ /* 0x000ea20000008800 */
[----:B------:R-:W-:Y:S01]  /*14a0*/  UMOV UR4, 0x400 ;  /* 0x0000040000047882 */ /* 0x000fe20000000000 */
[----:B------:R-:W-:Y:S02]  /*14b0*/  IMAD.U32 R0, RZ, RZ, UR38 ;  /* 0x00000026ff007e24 */ /* 0x000fe4000f8e00ff */
[----:B------:R-:W-:-:S03]  /*14c0*/  IMAD.U32 R3, RZ, RZ, UR39 ;  /* 0x00000027ff037e24 */ /* 0x000fc6000f8e00ff */
[----:B------:R-:W-:Y:S01]  /*14d0*/  SHF.L.U32 R0, R0, 0x1f, RZ ;  /* 0x0000001f00007819 */ /* 0x000fe200000006ff */
[----:B--2---:R-:W-:-:S06]  /*14e0*/  ULEA UR4, UR5, UR4, 0x18 ;  /* 0x0000000405047291 */ /* 0x004fcc000f8ec03f */
[----:B------:R-:W-:-:S04]  /*14f0*/  IMAD.U32 R6, RZ, RZ, UR4 ;  /* 0x00000004ff067e24 */ /* 0x000fc8000f8e00ff */
[----:B------:R-:W-:-:S04]  /*1500*/  IMAD R3, R3, 0x8, R6 ;  /* 0x0000000803037824 */ /* 0x000fc800078e0206 */
[----:B------:R2:W3:Y:S01]  /*1510*/  SYNCS.PHASECHK.TRANS64.TRYWAIT P1, [R3+URZ], R0 ;  /* 0x00000000030075a7 */ /* 0x0004e2000802017f */
[----:B------:R-:W-:Y:S05]  /*1520*/  @!P0 BRA `(.L_x_20) ;  /* 0x0000000000048947 */ /* 0x000fea0003800000 */
[----:B------:R-:W-:Y:S01]  /*1530*/  BPT.TRAP 0x1 ;  /* 0x000000040000795c */ /* 0x000fe20000300000 */
.L_x_20:
[----:B---3--:R-:W-:Y:S05]  /*1540*/  @P1 BRA `(.L_x_21) ;  /* 0x0000000000081947 */ /* 0x008fea0003800000 */
[----:B------:R-:W3:Y:S02]  /*1550*/  SYNCS.PHASECHK.TRANS64.TRYWAIT P1, [R3+URZ], R0 ;  /* 0x00000000030075a7 */ /* 0x000ee4000802017f */
[----:B---3--:R-:W-:Y:S05]  /*1560*/  @!P1 BRA `(.L_x_22) ;  /* 0x0000004400a49947 */ /* 0x008fea0003800000 */
.L_x_21:
[----:B------:R-:W-:-:S04]  /*1570*/  UISETP.LT.AND UP0, UPT, UR40, 0x1, UPT ;  /* 0x000000012800788c */ /* 0x000fc8000bf01270 */
[----:B------:R-:W-:-:S06]  /*1580*/  USEL UR4, UR40, 0x1, UP0 ;  /* 0x0000000128047887 */ /* 0x000fcc0008000000 */
[----:B--23--:R-:W-:Y:S01]  /*1590*/  IMAD.U32 R0, RZ, RZ, UR4 ;  /* 0x00000004ff007e24 */ /* 0x00cfe2000f8e00ff */
[----:B------:R-:W-:Y:S05]  /*15a0*/  WARPSYNC.ALL ;  /* 0x0000000000007948 */ /* 0x000fea0003800000 */
[----:B------:R-:W-:-:S04]  /*15b0*/  IADD3 R0, -R0, UR40, RZ ;  /* 0x0000002800007c10 */ /* 0x000fc8000fffe1ff */
[----:B------:R-:W-:Y:S02]  /*15c0*/  ISETP.GE.AND P1, PT, R0, 0x1, PT ;  /* 0x000000010000780c */ /* 0x000fe40003f26270 */
[----:B------:R-:W-:Y:S01]  /*15d0*/  R2UR UR4, R6 ;  /* 0x00000000060472ca */ /* 0x000fe200000e0000 */
[----:B------:R-:W-:Y:S01]  /*15e0*/  WARPGROUP.ARRIVE ;  /* 0x00000000000079c5 */ /* 0x000fe20000000000 */
[----:B------:R-:W-:Y:S01]  /*15f0*/  UMOV UR9, 0x40000040 ;  /* 0x4000004000097882 */ /* 0x000fe20000000000 */
[----:B------:R-:W-:-:S10]  /*1600*/  UMOV UR11, 0x40000040 ;  /* 0x40000040000b7882 */ /* 0x000fd40000000000 */
[----:B------:R-:W-:-:S04]  /*1610*/  UIADD3 UR4, UR4, 0x24180, URZ ;  /* 0x0002418004047890 */ /* 0x000fc8000fffe03f */
[----:B------:R-:W-:-:S04]  /*1620*/  USHF.R.U32.HI UR4, URZ, 0x4, UR4 ;  /* 0x000000043f047899 */ /* 0x000fc80008011604 */
[----:B------:R-:W-:Y:S02]  /*1630*/  ULOP3.LUT UR5, UR4, 0x3fff, URZ, 0xc0, !UPT ;  /* 0x00003fff04057892 */ /* 0x000fe4000f8ec03f */
[----:B------:R-:W-:Y:S02]  /*1640*/  ULOP3.LUT UR4, UR41, 0x10000, URZ, 0xfc, !UPT ;  /* 0x0001000029047892 */ /* 0x000fe4000f8efc3f */
[----:B------:R-:W-:Y:S02]  /*1650*/  ULOP3.LUT UR5, UR5, 0x10000, URZ, 0xfc, !UPT ;  /* 0x0001000005057892 */ /* 0x000fe4000f8efc3f */
[----:B------:R-:W-:Y:S02]  /*1660*/  ULEA UR6, UR39, UR4, 0xa ;  /* 0x0000000427067291 */ /* 0x000fe4000f8e503f */
[----:B------:R-:W-:-:S05]  /*1670*/  ULEA UR7, UR39, UR5, 0x9 ;  /* 0x0000000527077291 */ /* 0x000fca000f8e483f */
[----:B------:R-:W-:Y:S02]  /*1680*/  UMOV UR8, UR6 ;  /* 0x0000000600087c82 */ /* 0x000fe40008000000 */
[----:B------:R-:W-:Y:S02]  /*1690*/  UMOV UR10, UR7 ;  /* 0x00000007000a7c82 */ /* 0x000fe40008000000 */
[----:B------:R-:W-:Y:S01]  /*16a0*/  HGMMA.64x64x8.F32.TF32 R24, gdesc[UR8], RZ, !UPT, gsb0 ;  /* 0x04e00000081879f0 */ /* 0x000fe2000c0028ff */
[----:B------:R-:W-:Y:S02]  /*16b0*/  UIADD3 UR8, UR6, 0x2, URZ ;  /* 0x0000000206087890 */ /* 0x000fe4000fffe03f */
[----:B------:R-:W-:Y:S01]  /*16c0*/  UIADD3 UR10, UR7, 0x2, URZ ;  /* 0x00000002070a7890 */ /* 0x000fe2000fffe03f */
[----:B------:R-:W-:Y:S01]  /*16d0*/  UMOV UR9, 0x40000040 ;  /* 0x4000004000097882 */ /* 0x000fe20000000000 */
[----:B------:R-:W-:Y:S01]  /*16e0*/  UMOV UR11, 0x40000040 ;  /* 0x40000040000b7882 */ /* 0x000fe20000000000 */
[----:B------:R-:W-:-:S02]  /*16f0*/  WARPGROUP.DEPBAR.LE gsb0, 0x0 ;  /* 0x00008000000079c5 */ /* 0x000fc40000010000 */
[----:B------:R-:W-:-:S06]  /*1700*/  WARPGROUP.ARRIVE ;  /* 0x00000000000079c5 */ /* 0x000fcc0000000000 */
[----:B------:R-:W-:Y:S01]  /*1710*/  HGMMA.64x64x8.F32.TF32 R24, gdesc[UR8], R24, gsb0 ;  /* 0x04e00000081879f0 */ /* 0x000fe20008002818 */
[----:B------:R-:W-:Y:S02]  /*1720*/  UIADD3 UR8, UR6, 0x4, URZ ;  /* 0x0000000406087890 */ /* 0x000fe4000fffe03f */
[----:B------:R-:W-:Y:S01]  /*1730*/  UIADD3 UR10, UR7, 0x4, URZ ;  /* 0x00000004070a7890 */ /* 0x000fe2000fffe03f */
[----:B------:R-:W-:Y:S01]  /*1740*/  UMOV UR9, 0x40000040 ;  /* 0x4000004000097882 */ /* 0x000fe20000000000 */
[----:B------:R-:W-:Y:S01]  /*1750*/  UMOV UR11, 0x40000040 ;  /* 0x40000040000b7882 */ /* 0x000fe20000000000 */
[----:B------:R-:W-:Y:S02]  /*1760*/  WARPGROUP.DEPBAR.LE gsb0, 0x0 ;  /* 0x00008000000079c5 */ /* 0x000fe40000010000 */
        /* <DEDUP_REMOVED lines=8> */
[----:B------:R-:W-:Y:S03]  /*17f0*/  HGMMA.64x64x8.F32.TF32 R24, gdesc[UR8], R24, gsb0 ;  /* 0x04e00000081879f0 */ /* 0x000fe60008002818 */
[----:B------:R-:W-:Y:S02]  /*1800*/  WARPGROUP.DEPBAR.LE gsb0, 0x0 ;  /* 0x00008000000079c5 */ /* 0x000fe40000010000 */
[----:B------:R-:W-:Y:S05]  /*1810*/  @!P1 BRA `(.L_x_23) ;  /* 0x0000000400249947 */ /* 0x000fea0003800000 */
[----:B------:R-:W-:Y:S02]  /*1820*/  UIADD3 UR6, UR39, 0x1, URZ ;  /* 0x0000000127067890 */ /* 0x000fe4000fffe03f */
[----:B------:R-:W-:Y:S02]  /*1830*/  IMAD.U32 R3, RZ, RZ, UR39 ;  /* 0x00000027ff037e24 */ /* 0x000fe4000f8e00ff */
[----:B------:R-:W-:-:S04]  /*1840*/  UISETP.NE.AND UP0, UPT, UR6, 0x9, UPT ;  /* 0x000000090600788c */ /* 0x000fc8000bf05270 */
[----:B------:R-:W-:Y:S02]  /*1850*/  USEL UR7, URZ, 0x1, UP0 ;  /* 0x000000013f077887 */ /* 0x000fe40008000000 */
[----:B------:R-:W-:Y:S02]  /*1860*/  USEL UR6, UR6, URZ, UP0 ;  /* 0x0000003f06067287 */ /* 0x000fe40008000000 */
[----:B------:R-:W-:-:S06]  /*1870*/  ULOP3.LUT UR7, UR38, UR7, URZ, 0x3c, !UPT ;  /* 0x0000000726077292 */ /* 0x000fcc000f8e3c3f */
[----:B------:R-:W-:-:S07]  /*1880*/  IMAD.U32 R7, RZ, RZ, UR7 ;  /* 0x00000007ff077e24 */ /* 0x000fce000f8e00ff */
.L_x_30:
[----:B------:R-:W-:Y:S05]  /*1890*/  @!P0 BRA `(.L_x_24) ;  /* 0x0000000000048947 */ /* 0x000fea0003800000 */
[----:B------:R-:W-:Y:S01]  /*18a0*/  BPT.TRAP 0x1 ;  /* 0x000000040000795c */ /* 0x000fe20000300000 */
.L_x_24:
[----:B------:R-:W2:Y:S01]  /*18b0*/  S2UR UR8, SR_CgaCtaId ;  /* 0x00000000000879c3 */ /* 0x000ea20000008800 */
[----:B------:R-:W-:Y:S01]  /*18c0*/  UMOV UR7, 0x400 ;  /* 0x0000040000077882 */ /* 0x000fe20000000000 */
[----:B01----:R-:W-:Y:S01]  /*18d0*/  IMAD.U32 R5, RZ, RZ, UR6 ;  /* 0x00000006ff057e24 */ /* 0x003fe2000f8e00ff */
[----:B------:R-:W-:Y:S01]  /*18e0*/  SHF.L.U32 R4, R7, 0x1f, RZ ;  /* 0x0000001f07047819 */ /* 0x000fe200000006ff */
[----:B--2---:R-:W-:-:S06]  /*18f0*/  ULEA UR7, UR8, UR7, 0x18 ;  /* 0x0000000708077291 */ /* 0x004fcc000f8ec03f */
[----:B------:R-:W-:-:S04]  /*1900*/  IMAD.U32 R6, RZ, RZ, UR7 ;  /* 0x00000007ff067e24 */ /* 0x000fc8000f8e00ff */
[----:B------:R-:W-:-:S04]  /*1910*/  IMAD R5, R5, 0x8, R6 ;  /* 0x0000000805057824 */ /* 0x000fc800078e0206 */
[----:B------:R0:W1:Y:S01]  /*1920*/  SYNCS.PHASECHK.TRANS64.TRYWAIT P1, [R5+URZ], R4 ;  /* 0x00000004050075a7 */ /* 0x000062000802017f */
[----:B------:R-:W-:Y:S05]  /*1930*/  @!P0 BRA `(.L_x_25) ;  /* 0x0000000000048947 */ /* 0x000fea0003800000 */
[----:B------:R-:W-:Y:S01]  /*1940*/  BPT.TRAP 0x1 ;  /* 0x000000040000795c */ /* 0x000fe20000300000 */
.L_x_25:
[----:B-1----:R-:W-:Y:S05]  /*1950*/  @P1 BRA `(.L_x_26) ;  /* 0x0000000000081947 */ /* 0x002fea0003800000 */
[----:B------:R-:W1:Y:S02]  /*1960*/  SYNCS.PHASECHK.TRANS64.TRYWAIT P1, [R5+URZ], R4 ;  /* 0x00000004050075a7 */ /* 0x000e64000802017f */
[----:B-1----:R-:W-:Y:S05]  /*1970*/  @!P1 BRA `(.L_x_27) ;  /* 0x0000004000b49947 */ /* 0x002fea0003800000 */
.L_x_26:
[----:B------:R-:W-:Y:S01]  /*1980*/  ULEA UR7, UR6, UR4, 0xa ;  /* 0x0000000406077291 */ /* 0x000fe2000f8e503f */
[----:B------:R-:W-:Y:S01]  /*1990*/  WARPGROUP.ARRIVE ;  /* 0x00000000000079c5 */ /* 0x000fe20000000000 */
[----:B------:R-:W-:Y:S01]  /*19a0*/  ULEA UR12, UR6, UR5, 0x9 ;  /* 0x00000005060c7291 */ /* 0x000fe2000f8e483f */
[----:B------:R-:W-:Y:S01]  /*19b0*/  UMOV UR9, 0x40000040 ;  /* 0x4000004000097882 */ /* 0x000fe20000000000 */
[----:B------:R-:W-:-:S03]  /*19c0*/  UMOV UR11, 0x40000040 ;  /* 0x40000040000b7882 */ /* 0x000fc60000000000 */
[----:B------:R-:W-:Y:S02]  /*19d0*/  UMOV UR8, UR7 ;  /* 0x0000000700087c82 */ /* 0x000fe40008000000 */
[----:B------:R-:W-:Y:S02]  /*19e0*/  UMOV UR10, UR12 ;  /* 0x0000000c000a7c82 */ /* 0x000fe40008000000 */
[----:B------:R-:W-:Y:S01]  /*19f0*/  HGMMA.64x64x8.F32.TF32 R24, gdesc[UR8], R24, gsb0 ;  /* 0x04e00000081879f0 */ /* 0x000fe20008002818 */
        /* <DEDUP_REMOVED lines=23> */
[----:B------:R-:W-:Y:S01]  /*1b70*/  BPT.TRAP 0x1 ;  /* 0x000000040000795c */ /* 0x000fe20000300000 */
.L_x_28:
[----:B------:R-:W-:-:S13]  /*1b80*/  ISETP.NE.AND P1, PT, R58, RZ, PT ;  /* 0x000000ff3a00720c */ /* 0x000fda0003f25270 */
[----:B01----:R-:W-:-:S04]  /*1b90*/  @P1 IMAD R4, R3, 0x8, R6 ;  /* 0x0000000803041824 */ /* 0x003fc800078e0206 */
[----:B------:R-:W-:-:S05]  /*1ba0*/  @P1 VIADD R5, R4, 0x48 ;  /* 0x0000004804051836 */ /* 0x000fca0000000000 */
[----:B------:R-:W-:-:S04]  /*1bb0*/  @P1 PRMT R5, R22, 0x654, R5 ;  /* 0x0000065416051816 */ /* 0x000fc80000000005 */
[----:B------:R0:W-:Y:S01]  /*1bc0*/  @P1 SYNCS.ARRIVE.TRANS64.RED.A1T0 RZ, [R5+URZ], RZ ;  /* 0x000000ff05ff19a7 */ /* 0x0001e2000810043f */
[----:B------:R-:W-:-:S13]  /*1bd0*/  ISETP.GT.U32.AND P1, PT, R19, 0x1, PT ;  /* 0x000000011300780c */ /* 0x000fda0003f24070 */
[----:B0-----:R-:W-:Y:S05]  /*1be0*/  @P1 BRA `(.L_x_29) ;  /* 0x0000000000041947 */ /* 0x001fea0003800000 */
[----:B------:R-:W-:Y:S01]  /*1bf0*/  BPT.TRAP 0x1 ;  /* 0x000000040000795c */ /* 0x000fe20000300000 */
.L_x_29:
[----:B------:R-:W-:Y:S01]  /*1c00*/  UIADD3 UR6, UR6, 0x1, URZ ;  /* 0x0000000106067890 */ /* 0x000fe2000fffe03f */
[C---:B------:R-:W-:Y:S01]  /*1c10*/  ISETP.GT.AND P2, PT, R0.reuse, 0x1, PT ;  /* 0x000000010000780c */ /* 0x040fe20003f44270 */
[----:B------:R-:W-:Y:S02]  /*1c20*/  VIADD R3, R3, 0x1 ;  /* 0x0000000103037836 */ /* 0x000fe40000000000 */
[----:B------:R-:W-:Y:S01]  /*1c30*/  UISETP.NE.AND UP0, UPT, UR6, 0x9, UPT ;  /* 0x000000090600788c */ /* 0x000fe2000bf05270 */
[----:B------:R-:W-:Y:S02]  /*1c40*/  VIADD R0, R0, 0xffffffff ;  /* 0xffffffff00007836 */ /* 0x000fe40000000000 */
[C---:B------:R-:W-:Y:S01]  /*1c50*/  ISETP.NE.AND P1, PT, R3.reuse, 0x9, PT ;  /* 0x000000090300780c */ /* 0x040fe20003f25270 */
[----:B------:R-:W-:Y:S02]  /*1c60*/  USEL UR7, URZ, 0x1, UP0 ;  /* 0x000000013f077887 */ /* 0x000fe40008000000 */
[----:B------:R-:W-:Y:S01]  /*1c70*/  USEL UR6, UR6, URZ, UP0 ;  /* 0x0000003f06067287 */ /* 0x000fe20008000000 */
[----:B------:R-:W-:-:S03]  /*1c80*/  SEL R3, R3, RZ, P1 ;  /* 0x000000ff03037207 */ /* 0x000fc60000800000 */
[----:B------:R-:W-:Y:S01]  /*1c90*/  LOP3.LUT R7, R7, UR7, RZ, 0x3c, !PT ;  /* 0x0000000707077c12 */ /* 0x000fe2000f8e3cff */
[----:B------:R-:W-:Y:S07]  /*1ca0*/  @P2 BRA `(.L_x_30) ;  /* 0xfffffff800f82947 */ /* 0x000fee000383ffff */
.L_x_23:
[----:B------:R-:W2:Y:S02]  /*1cb0*/  LDC R0, c[0x0][0x28c] ;  /* 0x0000a300ff007b82 */ /* 0x000ea40000000800 */
[----:B--2---:R-:W-:-:S13]  /*1cc0*/  ISETP.GE.AND P1, PT, R0, 0x1, PT ;  /* 0x000000010000780c */ /* 0x004fda0003f26270 */
[----:B------:R-:W-:Y:S05]  /*1cd0*/  @!P1 BRA `(.L_x_31) ;  /* 0x0000000000509947 */ /* 0x000fea0003800000 */
[----:B------:R-:W-:Y:S05]  /*1ce0*/  @!P0 BRA `(.L_x_32) ;  /* 0x0000000000048947 */ /* 0x000fea0003800000 */
[----:B------:R-:W-:Y:S01]  /*1cf0*/  BPT.TRAP 0x1 ;  /* 0x000000040000795c */ /* 0x000fe20000300000 */
.L_x_32:
[----:B------:R-:W-:Y:S01]  /*1d00*/  ISETP.NE.AND P1, PT, R58, RZ, PT ;  /* 0x000000ff3a00720c */ /* 0x000fe20003f25270 */
[----:B------:R-:W-:Y:S01]  /*1d10*/  BSSY B0, `(.L_x_33) ;  /* 0x000000e000007945 */ /* 0x000fe20003800000 */
[----:B------:R-:W-:-:S11]  /*1d20*/  ISETP.GT.U32.AND P0, PT, R19, 0x1, PT ;  /* 0x000000011300780c */ /* 0x000fd60003f04070 */
[----:B------:R-:W-:Y:S05]  /*1d30*/  @!P1 BRA `(.L_x_34) ;  /* 0x00000000002c9947 */ /* 0x000fea0003800000 */
[----:B------:R-:W-:-:S04]  /*1d40*/  UISETP.LT.AND UP0, UPT, UR40, 0x1, UPT ;  /* 0x000000012800788c */ /* 0x000fc8000bf01270 */
[----:B------:R-:W-:-:S04]  /*1d50*/  USEL UR6, UR40, 0x1, UP0 ;  /* 0x0000000128067887 */ /* 0x000fc80008000000 */
[----:B------:R-:W-:-:S04]  /*1d60*/  UIADD3 UR6, UR39, UR40, -UR6 ;  /* 0x0000002827067290 */ /* 0x000fc8000fffe806 */
[----:B------:R-:W-:-:S04]  /*1d70*/  UIMAD.WIDE.U32 UR4, UR6, 0x38e38e39, URZ ;  /* 0x38e38e39060478a5 */ /* 0x000fc8000f8e003f */
[----:B------:R-:W-:-:S04]  /*1d80*/  USHF.R.U32.HI UR4, URZ, 0x1, UR5 ;  /* 0x000000013f047899 */ /* 0x000fc80008011605 */
[----:B------:R-:W-:-:S06]  /*1d90*/  UIMAD UR6, UR4, -0x9, UR6 ;  /* 0xfffffff7040678a4 */ /* 0x000fcc000f8e0206 */
[----:B------:R-:W-:-:S04]  /*1da0*/  IMAD.U32 R3, RZ, RZ, UR6 ;  /* 0x00000006ff037e24 */ /* 0x000fc8000f8e00ff */
[----:B------:R-:W-:-:S04]  /*1db0*/  IMAD R0, R3, 0x8, R6 ;  /* 0x0000000803007824 */ /* 0x000fc800078e0206 */
[----:B------:R-:W-:-:S05]  /*1dc0*/  VIADD R3, R0, 0x48 ;  /* 0x0000004800037836 */ /* 0x000fca0000000000 */
[----:B------:R-:W-:-:S04]  /*1dd0*/  PRMT R3, R22, 0x654, R3 ;  /* 0x0000065416037816 */ /* 0x000fc80000000003 */
[----:B------:R2:W-:Y:S03]  /*1de0*/  SYNCS.ARRIVE.TRANS64.RED.A1T0 RZ, [R3+URZ], RZ ;  /* 0x000000ff03ff79a7 */ /* 0x0005e6000810043f */
.L_x_34:
[----:B------:R-:W-:Y:S05]  /*1df0*/  BSYNC B0 ;  /* 0x0000000000007941 */ /* 0x000fea0003800000 */
.L_x_33:
[----:B------:R-:W-:Y:S05]  /*1e00*/  @P0 BRA `(.L_x_31) ;  /* 0x0000000000040947 */ /* 0x000fea0003800000 */
[----:B------:R-:W-:Y:S01]  /*1e10*/  BPT.TRAP 0x1 ;  /* 0x000000040000795c */ /* 0x000fe20000300000 */
.L_x_31:
[----:B------:R-:W3:Y:S01]  /*1e20*/  LDC R6, c[0x0][0x288] ;  /* 0x0000a200ff067b82 */ /* 0x000ee20000000800 */
[--C-:B------:R-:W-:Y:S01]  /*1e30*/  SHF.R.U32.HI R0, RZ, 0x2, R18.reuse ;  /* 0x00000002ff007819 */ /* 0x100fe20000011612 */
[----:B------:R-:W-:Y:S01]  /*1e40*/  IMAD.SHL.U32 R61, R61, 0x40, RZ ;  /* 0x000000403d3d7824 */ /* 0x000fe200078e00ff */
[----:B01----:R-:W-:Y:S01]  /*1e50*/  SHF.R.U32.HI R5, RZ, 0x7, R18 ;  /* 0x00000007ff057819 */ /* 0x003fe20000011612 */
[----:B------:R-:W-:Y:S01]  /*1e60*/  UIADD3 UR39, UR40, UR39, URZ ;  /* 0x0000002728277290 */ /* 0x000fe2000fffe03f */
[----:B--2---:R-:W-:Y:S01]  /*1e70*/  LOP3.LUT R3, R0, 0x7, RZ, 0xc0, !PT ;  /* 0x0000000700037812 */ /* 0x004fe200078ec0ff */
[----:B------:R-:W-:Y:S01]  /*1e80*/  ULDC UR7, c[0x0][0x284] ;  /* 0x0000a10000077ab9 */ /* 0x000fe20000000800 */
[----:B------:R-:W-:Y:S01]  /*1e90*/  LOP3.LUT R0, R5, 0x1, RZ, 0xc0, !PT ;  /* 0x0000000105007812 */ /* 0x000fe200078ec0ff */
[----:B------:R-:W-:Y:S01]  /*1ea0*/  UISETP.GT.U32.AND UP0, UPT, UR39, 0x8, UPT ;  /* 0x000000082700788c */ /* 0x000fe2000bf04070 */
[C---:B------:R-:W-:Y:S01]  /*1eb0*/  LOP3.LUT R4, R18.reuse, 0x60, RZ, 0xc0, !PT ;  /* 0x0000006012047812 */ /* 0x040fe200078ec0ff */
[----:B------:R-:W-:Y:S01]  /*1ec0*/  UISETP.GE.U32.AND UP1, UPT, UR40, 0x9, UPT ;  /* 0x000000092800788c */ /* 0x000fe2000bf26070 */
[----:B------:R-:W-:Y:S01]  /*1ed0*/  LOP3.LUT R5, R18, 0x3, RZ, 0xc0, !PT ;  /* 0x0000000312057812 */ /* 0x000fe200078ec0ff */
[----:B------:R-:W-:Y:S01]  /*1ee0*/  IMAD.SHL.U32 R8, R0, 0x40, RZ ;  /* 0x0000004000087824 */ /* 0x000fe200078e00ff */
[----:B------:R-:W-:Y:S01]  /*1ef0*/  SHF.R.U32.HI R4, RZ, 0x1, R4 ;  /* 0x00000001ff047819 */ /* 0x000fe20000011604 */
[----:B------:R-:W-:Y:S01]  /*1f00*/  UISETP.LT.U32.AND UP0, UPT, UR40, 0x9, UP0 ;  /* 0x000000092800788c */ /* 0x000fe20008701070 */
[----:B------:R-:W-:Y:S01]  /*1f10*/  SHF.R.S32.HI R15, RZ, 0x1f, R57 ;  /* 0x0000001fff0f7819 */ /* 0x000fe20000011439 */
[----:B------:R-:W-:Y:S01]  /*1f20*/  ULDC.64 UR8, c[0x0][0x5d0] ;  /* 0x0001740000087ab9 */ /* 0x000fe20000000a00 */
[--C-:B------:R-:W-:Y:S01]  /*1f30*/  IADD3 R7, RZ, -R4, -R3.reuse ;  /* 0x80000004ff077210 */ /* 0x100fe20007ffe803 */
[----:B------:R-:W-:Y:S01]  /*1f40*/  UIMAD.WIDE.U32 UR4, UR39, 0x38e38e39, URZ ;  /* 0x38e38e39270478a5 */ /* 0x000fe2000f8e003f */
[----:B------:R-:W-:Y:S01]  /*1f50*/  LOP3.LUT R3, R8, 0x40, R3, 0xe2, !PT ;  /* 0x0000004008037812 */ /* 0x000fe200078ee203 */
[----:B------:R-:W-:Y:S01]  /*1f60*/  IMAD.SHL.U32 R8, R18, 0x2, RZ ;  /* 0x0000000212087824 */ /* 0x000fe200078e00ff */
[----:B------:R-:W-:Y:S01]  /*1f70*/  USEL UR6, URZ, 0x1, !UP0 ;  /* 0x000000013f067887 */ /* 0x000fe2000c000000 */
[C---:B------:R-:W-:Y:S01]  /*1f80*/  IMAD.WIDE R10, R60.reuse, 0x80, RZ ;  /* 0x000000803c0a7825 */ /* 0x040fe200078e02ff */
[----:B------:R-:W-:Y:S01]  /*1f90*/  USHF.R.U32.HI UR4, URZ, 0x1, UR5 ;  /* 0x000000013f047899 */ /* 0x000fe20008011605 */
[----:B---3--:R-:W-:Y:S01]  /*1fa0*/  ISETP.GE.AND P0, PT, R61, R6, PT ;  /* 0x000000063d00720c */ /* 0x008fe20003f06270 */
[----:B------:R-:W-:Y:S01]  /*1fb0*/  ULOP3.LUT UR38, UR38, UR6, URZ, 0x3c, !UPT ;  /* 0x0000000626267292 */ /* 0x000fe2000f8e3c3f */
[----:B------:R-:W-:Y:S01]  /*1fc0*/  IMAD R12, R5, -0x2, R6 ;  /* 0xfffffffe050c7824 */ /* 0x000fe200078e0206 */
[----:B------:R-:W-:Y:S01]  /*1fd0*/  LOP3.LUT R8, R61, 0x6, R8, 0xf8, !PT ;  /* 0x000000063d087812 */ /* 0x000fe200078ef808 */
[----:B------:R-:W-:Y:S01]  /*1fe0*/  IMAD.SHL.U32 R5, R60, 0x80, RZ ;  /* 0x000000803c057824 */ /* 0x000fe200078e00ff */
[----:B------:R-:W-:Y:S01]  /*1ff0*/  LOP3.LUT R71, R10, R3, R4, 0xfe, !PT ;  /* 0x000000030a477212 */ /* 0x000fe200078efe04 */
[----:B------:R-:W-:Y:S01]  /*2000*/  IMAD R6, R15, UR8, RZ ;  /* 0x000000080f067c24 */ /* 0x000fe2000f8e02ff */
[----:B------:R-:W-:Y:S01]  /*2010*/  SHF.R.S32.HI R9, RZ, 0x1f, R8 ;  /* 0x0000001fff097819 */ /* 0x000fe20000011408 */
[----:B------:R-:W-:Y:S01]  /*2020*/  IMAD R0, R0, -0x40, R7 ;  /* 0xffffffc000007824 */ /* 0x000fe200078e0207 */
[----:B------:R-:W-:Y:S01]  /*2030*/  ISETP.GE.OR P0, PT, R5, UR7, P0 ;  /* 0x0000000705007c0c */ /* 0x000fe20008706670 */
[C---:B------:R-:W-:Y:S01]  /*2040*/  IMAD R13, R57.reuse, UR9, R6 ;  /* 0x00000009390d7c24 */ /* 0x040fe2000f8e0206 */
[----:B------:R-:W-:Y:S01]  /*2050*/  UIMAD UR39, UR4, -0x9, UR39 ;  /* 0xfffffff7042778a4 */ /* 0x000fe2000f8e0227 */
[----:B------:R-:W-:Y:S01]  /*2060*/  IMAD.WIDE.U32 R6, R57, UR8, R8 ;  /* 0x0000000839067c25 */ /* 0x000fe2000f8e0008 */
[----:B------:R-:W-:Y:S01]  /*2070*/  @UP1 ULOP3.LUT UR38, UR38, 0x1, UR4, 0x78, !UPT ;  /* 0x0000000126261892 */ /* 0x000fe2000f8e7804 */
[----:B------:R-:W-:-:S02]  /*2080*/  IADD3 R3, -R5, UR7, R0 ;  /* 0x0000000705037c10 */ /* 0x000fc4000fffe100 */
[----:B------:R-:W-:Y:S02]  /*2090*/  IMAD.IADD R7, R7, 0x1, R13 ;  /* 0x0000000107077824 */ /* 0x000fe400078e020d */
[----:B------:R-:W-:Y:S02]  /*20a0*/  IMAD.IADD R4, R12, 0x1, -R61 ;  /* 0x000000010c047824 */ /* 0x000fe400078e0a3d */
[----:B------:R-:W-:Y:S02]  /*20b0*/  IMAD.MOV.U32 R0, RZ, RZ, -0x1 ;  /* 0xffffffffff007424 */ /* 0x000fe400078e00ff */
[----:B------:R-:W-:Y:S05]  /*20c0*/  @P0 BRA `(.L_x_35) ;  /* 0x0000001c00040947 */ /* 0x000fea0003800000 */
[----:B------:R-:W0:Y:S01]  /*20d0*/  LDC.64 R66, c[0x0][0x5c8] ;  /* 0x00017200ff427b82 */ /* 0x000e220000000a00 */
[----:B-----5:R-:W-:Y:S01]  /*20e0*/  FSETP.NEU.AND P0, PT, R56, RZ, PT ;  /* 0x000000ff3800720b */ /* 0x020fe20003f0d000 */
[----:B------:R-:W-:Y:S01]  /*20f0*/  BSSY B0, `(.L_x_35) ;  /* 0x00001be000007945 */ /* 0x000fe20003800000 */
[----:B------:R-:W-:-:S04]  /*2100*/  ISETP.GT.AND P1, PT, R4, RZ, PT ;  /* 0x000000ff0400720c */ /* 0x000fc80003f24270 */
[----:B------:R-:W-:Y:S01]  /*2110*/  ISETP.GT.AND P3, PT, R3, RZ, P1 ;  /* 0x000000ff0300720c */ /* 0x000fe20000f64270 */
[-C--:B0-----:R-:W-:Y:S02]  /*2120*/  IMAD R12, R11, R66.reuse, RZ ;  /* 0x000000420b0c7224 */ /* 0x081fe400078e02ff */
[----:B------:R-:W-:-:S04]  /*2130*/  IMAD.WIDE.U32 R60, R71, R66, R6 ;  /* 0x00000042473c7225 */ /* 0x000fc800078e0006 */
[----:B------:R-:W-:-:S04]  /*2140*/  IMAD R5, R71, R67, R12 ;  /* 0x0000004347057224 */ /* 0x000fc800078e020c */
[----:B------:R-:W-:Y:S01]  /*2150*/  IMAD.IADD R73, R61, 0x1, R5 ;  /* 0x000000013d497824 */ /* 0x000fe200078e0205 */
[----:B------:R-:W-:Y:S06]  /*2160*/  @!P0 BRA `(.L_x_36) ;  /* 0x0000001000e08947 */ /* 0x000fec0003800000 */
[----:B------:R-:W0:Y:S01]  /*2170*/  LDC.64 R64, c[0x0][0x5b8] ;  /* 0x00016e00ff407b82 */ /* 0x000e220000000a00 */
[----:B------:R-:W-:-:S07]  /*2180*/  ULDC.64 UR4, c[0x0][0x5c0] ;  /* 0x0001700000047ab9 */ /* 0x000fce0000000a00 */
[----:B------:R-:W1:Y:S08]  /*2190*/  LDC.64 R62, c[0x0][0x5b0] ;  /* 0x00016c00ff3e7b82 */ /* 0x000e700000000a00 */
[----:B------:R-:W2:Y:S01]  /*21a0*/  LDC.64 R68, c[0x0][0x5a8] ;  /* 0x00016a00ff447b82 */ /* 0x000ea20000000a00 */
[-C--:B0-----:R-:W-:Y:S02]  /*21b0*/  IMAD R6, R15, R64.reuse, RZ ;  /* 0x000000400f067224 */ /* 0x081fe400078e02ff */
[----:B------:R-:W-:-:S04]  /*21c0*/  IMAD.WIDE.U32 R12, R57, R64, R8 ;  /* 0x00000040390c7225 */ /* 0x000fc800078e0008 */
[----:B------:R-:W-:Y:S02]  /*21d0*/  IMAD R61, R57, R65, R6 ;  /* 0x00000041393d7224 */ /* 0x000fe400078e0206 */
[-C--:B-1----:R-:W-:Y:S02]  /*21e0*/  IMAD R10, R11, R62.reuse, RZ ;  /* 0x0000003e0b0a7224 */ /* 0x082fe400078e02ff */
[----:B------:R-:W-:Y:S02]  /*21f0*/  IMAD.IADD R13, R13, 0x1, R61 ;  /* 0x000000010d0d7824 */ /* 0x000fe400078e023d */
[C---:B------:R-:W-:Y:S02]  /*2200*/  IMAD R65, R71.reuse, R63, R10 ;  /* 0x0000003f47417224 */ /* 0x040fe400078e020a */
[----:B------:R-:W-:-:S04]  /*2210*/  IMAD.WIDE.U32 R6, R71, R62, R12 ;  /* 0x0000003e47067225 */ /* 0x000fc800078e000c */
[----:B------:R-:W-:Y:S01]  /*2220*/  IMAD.IADD R5, R7, 0x1, R65 ;  /* 0x0000000107057824 */ /* 0x000fe200078e0241 */
[----:B--2---:R-:W-:-:S04]  /*2230*/  LEA R14, P0, R6, R68, 0x2 ;  /* 0x00000044060e7211 */ /* 0x004fc800078010ff */
[----:B------:R-:W-:-:S05]  /*2240*/  LEA.HI.X R15, R6, R69, R5, 0x2, P0 ;  /* 0x00000045060f7211 */ /* 0x000fca00000f1405 */
[----:B------:R0:W2:Y:S01]  /*2250*/  @P3 LDG.E.LTC128B R5, desc[UR36][R14.64] ;  /* 0x000000240e053981 */ /* 0x0000a2000c1e1920 */
[----:B------:R-:W-:Y:S01]  /*2260*/  IMAD.WIDE.U32 R6, R71, R62, R8 ;  /* 0x0000003e47067225 */ /* 0x000fe200078e0008 */
[C---:B------:R-:W-:Y:S01]  /*2270*/  SHF.L.U64.HI R11, R62.reuse, 0x3, R63 ;  /* 0x000000033e0b7819 */ /* 0x040fe2000001023f */
[----:B------:R-:W-:Y:S01]  /*2280*/  BSSY B1, `(.L_x_37) ;  /* 0x0000016000017945 */ /* 0x000fe20003800000 */
[----:B------:R-:W-:Y:S01]  /*2290*/  ISETP.GT.AND P1, PT, R3, 0x8, P1 ;  /* 0x000000080300780c */ /* 0x000fe20000f24270 */
[----:B------:R-:W-:Y:S02]  /*22a0*/  IMAD.IADD R7, R65, 0x1, R7 ;  /* 0x0000000141077824 */ /* 0x000fe400078e0207 */
[----:B------:R-:W-:Y:S02]  /*22b0*/  IMAD.SHL.U32 R10, R62, 0x8, RZ ;  /* 0x000000083e0a7824 */ /* 0x000fe400078e00ff */
[----:B------:R-:W-:-:S04]  /*22c0*/  IMAD.WIDE.U32 R20, R57, R64, R6 ;  /* 0x0000004039147225 */ /* 0x000fc800078e0006 */
[----:B0-----:R-:W-:Y:S01]  /*22d0*/  IMAD.IADD R14, R61, 0x1, R21 ;  /* 0x000000013d0e7824 */ /* 0x001fe200078e0215 */
[----:B------:R-:W-:Y:S01]  /*22e0*/  LEA R6, P2, R20, R68, 0x2 ;  /* 0x0000004414067211 */ /* 0x000fe200078410ff */
[----:B------:R-:W-:Y:S01]  /*22f0*/  IMAD.WIDE.U32 R62, R71, R62, R10 ;  /* 0x0000003e473e7225 */ /* 0x000fe200078e000a */
[----:B------:R-:W-:-:S03]  /*2300*/  LEA R10, P0, R60, UR4, 0x2 ;  /* 0x000000043c0a7c11 */ /* 0x000fc6000f8010ff */
[----:B------:R-:W-:Y:S01]  /*2310*/  IMAD.IADD R65, R65, 0x1, R63 ;  /* 0x0000000141417824 */ /* 0x000fe200078e023f */
[----:B------:R-:W-:Y:S02]  /*2320*/  LEA.HI.X R11, R60, UR5, R73, 0x2, P0 ;  /* 0x000000053c0b7c11 */ /* 0x000fe400080f1449 */
[----:B------:R-:W-:Y:S01]  /*2330*/  IADD3 R15, P0, R12, R62, RZ ;  /* 0x0000003e0c0f7210 */ /* 0x000fe20007f1e0ff */
[----:B--2---:R-:W-:-:S04]  /*2340*/  FMUL R7, R5, R56 ;  /* 0x0000003805077220 */ /* 0x004fc80000400000 */
[----:B------:R-:W-:Y:S01]  /*2350*/  FFMA R21, R24, R23, R7 ;  /* 0x0000001718157223 */ /* 0x000fe20000000007 */
[----:B------:R-:W-:Y:S01]  /*2360*/  LEA.HI.X R7, R20, R69, R14, 0x2, P2 ;  /* 0x0000004514077211 */ /* 0x000fe200010f140e */
[----:B------:R-:W-:Y:S01]  /*2370*/  IMAD.X R20, R65, 0x1, R13, P0 ;  /* 0x0000000141147824 */ /* 0x000fe200000e060d */
[----:B------:R-:W-:Y:S02]  /*2380*/  ISETP.GT.AND P2, PT, R4, 0x1, PT ;  /* 0x000000010400780c */ /* 0x000fe40003f44270 */
[----:B------:R0:W-:Y:S01]  /*2390*/  @P3 STG.E desc[UR36][R10.64], R21 ;  /* 0x000000150a003986 */ /* 0x0001e2000c101924 */
[----:B------:R-:W-:Y:S02]  /*23a0*/  LEA R14, P3, R15, R68, 0x2 ;  /* 0x000000440f0e7211 */ /* 0x000fe400078610ff */
[----:B------:R-:W-:-:S13]  /*23b0*/  ISETP.GT.AND P4, PT, R3, RZ, P2 ;  /* 0x000000ff0300720c */ /* 0x000fda0001784270 */
[----:B0-----:R-:W-:Y:S05]  /*23c0*/  @!P4 BRA `(.L_x_38) ;  /* 0x000000000004c947 */ /* 0x001fea0003800000 */
[----:B------:R0:W5:Y:S02]  /*23d0*/  LDG.E.LTC128B R5, desc[UR36][R6.64+0x4] ;  /* 0x0000042406057981 */ /* 0x000164000c1e1920 */
.L_x_38:
[----:B------:R-:W-:Y:S05]  /*23e0*/  BSYNC B1 ;  /* 0x0000000000017941 */ /* 0x000fea0003800000 */
.L_x_37:
[----:B-----5:R-:W-:Y:S01]  /*23f0*/  FMUL R12, R5, R56 ;  /* 0x00000038050c7220 */ /* 0x020fe20000400000 */
[----:B------:R-:W-:-:S03]  /*2400*/  LEA.HI.X R15, R15, R69, R20, 0x2, P3 ;  /* 0x000000450f0f7211 */ /* 0x000fc600018f1414 */
[----:B------:R-:W-:Y:S01]  /*2410*/  FFMA R63, R25, R23, R12 ;  /* 0x00000017193f7223 */ /* 0x000fe2000000000c */
[----:B------:R-:W-:-:S04]  /*2420*/  IMAD.MOV.U32 R25, RZ, RZ, R5 ;  /* 0x000000ffff197224 */ /* 0x000fc800078e0005 */
[----:B------:R1:W-:Y:S04]  /*2430*/  @P4 STG.E desc[UR36][R10.64+0x4], R63 ;  /* 0x0000043f0a004986 */ /* 0x0003e8000c101924 */
[----:B------:R-:W2:Y:S01]  /*2440*/  @P1 LDG.E.LTC128B R25, desc[UR36][R14.64] ;  /* 0x000000240e191981 */ /* 0x000ea2000c1e1920 */
[C---:B------:R-:W-:Y:S01]  /*2450*/  SHF.L.U64.HI R13, R66.reuse, 0x5, R67 ;  /* 0x00000005420d7819 */ /* 0x040fe20000010243 */
[----:B------:R-:W-:Y:S01]  /*2460*/  BSSY B1, `(.L_x_39) ;  /* 0x0000010000017945 */ /* 0x000fe20003800000 */
[----:B------:R-:W-:Y:S02]  /*2470*/  LEA R12, P3, R66, R10, 0x5 ;  /* 0x0000000a420c7211 */ /* 0x000fe400078628ff */
[----:B------:R-:W-:Y:S02]  /*2480*/  IADD3 R20, P0, R8, R62, RZ ;  /* 0x0000003e08147210 */ /* 0x000fe40007f1e0ff */
[----:B------:R-:W-:Y:S01]  /*2490*/  ISETP.GT.AND P2, PT, R3, 0x8, P2 ;  /* 0x000000080300780c */ /* 0x000fe20001744270 */
[----:B------:R-:W-:-:S02]  /*24a0*/  IMAD.X R13, R13, 0x1, R11, P3 ;  /* 0x000000010d0d7824 */ /* 0x000fc400018e060b */
[----:B------:R-:W-:Y:S01]  /*24b0*/  IMAD.X R21, R9, 0x1, R65, P0 ;  /* 0x0000000109157824 */ /* 0x000fe200000e0641 */
[----:B------:R-:W-:Y:S01]  /*24c0*/  ISETP.GT.AND P0, PT, R4, 0x8, PT ;  /* 0x000000080400780c */ /* 0x000fe20003f04270 */
[----:B------:R-:W-:-:S04]  /*24d0*/  IMAD.WIDE.U32 R20, R57, R64, R20 ;  /* 0x0000004039147225 */ /* 0x000fc800078e0014 */
[----:B------:R-:W-:Y:S01]  /*24e0*/  IMAD.IADD R9, R61, 0x1, R21 ;  /* 0x000000013d097824 */ /* 0x000fe200078e0215 */
[----:B------:R-:W-:-:S04]  /*24f0*/  LEA R8, P4, R20, R68, 0x2 ;  /* 0x0000004414087211 */ /* 0x000fc800078810ff */
[----:B------:R-:W-:Y:S01]  /*2500*/  LEA.HI.X R9, R20, R69, R9, 0x2, P4 ;  /* 0x0000004514097211 */ /* 0x000fe200020f1409 */
[----:B--2---:R-:W-:-:S04]  /*2510*/  FMUL R5, R25, R56 ;  /* 0x0000003819057220 */ /* 0x004fc80000400000 */
[----:B------:R-:W-:-:S05]  /*2520*/  FFMA R5, R26, R23, R5 ;  /* 0x000000171a057223 */ /* 0x000fca0000000005 */
[----:B------:R1:W-:Y:S01]  /*2530*/  @P1 STG.E desc[UR36][R12.64], R5 ;  /* 0x000000050c001986 */ /* 0x0003e2000c101924 */
[----:B------:R-:W-:Y:S05]  /*2540*/  @!P2 BRA `(.L_x_40) ;  /* 0x000000000004a947 */ /* 0x000fea0003800000 */
[----:B------:R2:W5:Y:S02]  /*2550*/  LDG.E.LTC128B R25, desc[UR36][R8.64+0x4] ;  /* 0x0000042408197981 */ /* 0x000564000c1e1920 */
.L_x_40:
[----:B------:R-:W-:Y:S05]  /*2560*/  BSYNC B1 ;  /* 0x0000000000017941 */ /* 0x000fea0003800000 */
.L_x_39:
[----:B-----5:R-:W-:Y:S01]  /*2570*/  FMUL R14, R25, R56 ;  /* 0x00000038190e7220 */ /* 0x020fe20000400000 */
[----:B------:R-:W-:Y:S01]  /*2580*/  ISETP.GT.AND P3, PT, R3, RZ, P0 ;  /* 0x000000ff0300720c */ /* 0x000fe20000764270 */
[----:B------:R-:W-:Y:S01]  /*2590*/  BSSY B1, `(.L_x_41) ;  /* 0x0000006000017945 */ /* 0x000fe20003800000 */
[----:B------:R-:W-:Y:S01]  /*25a0*/  ISETP.GT.AND P1, PT, R4, 0x9, PT ;  /* 0x000000090400780c */ /* 0x000fe20003f24270 */
[----:B------:R-:W-:-:S05]  /*25b0*/  FFMA R27, R27, R23, R14 ;  /* 0x000000171b1b7223 */ /* 0x000fca000000000e */
[----:B------:R3:W-:Y:S05]  /*25c0*/  @P2 STG.E desc[UR36][R12.64+0x4], R27 ;  /* 0x0000041b0c002986 */ /* 0x0007ea000c101924 */
[----:B------:R-:W-:Y:S05]  /*25d0*/  @!P3 BRA `(.L_x_42) ;  /* 0x000000000004b947 */ /* 0x000fea0003800000 */
[----:B------:R4:W5:Y:S02]  /*25e0*/  LDG.E.LTC128B R25, desc[UR36][R6.64+0x20] ;  /* 0x0000202406197981 */ /* 0x000964000c1e1920 */
.L_x_42:
[----:B------:R-:W-:Y:S05]  /*25f0*/  BSYNC B1 ;  /* 0x0000000000017941 */ /* 0x000fea0003800000 */
.L_x_41:
[----:B-1---5:R-:W-:Y:S01]  /*2600*/  FMUL R5, R25, R56 ;  /* 0x0000003819057220 */ /* 0x022fe20000400000 */
[----:B------:R-:W-:Y:S01]  /*2610*/  ISETP.GT.AND P2, PT, R3, RZ, P1 ;  /* 0x000000ff0300720c */ /* 0x000fe20000f44270 */
[----:B------:R-:W-:Y:S02]  /*2620*/  BSSY B1, `(.L_x_43) ;  /* 0x0000005000017945 */ /* 0x000fe40003800000 */
[----:B------:R-:W-:-:S05]  /*2630*/  FFMA R5, R28, R23, R5 ;  /* 0x000000171c057223 */ /* 0x000fca0000000005 */
[----:B------:R1:W-:Y:S05]  /*2640*/  @P3 STG.E desc[UR36][R10.64+0x20], R5 ;  /* 0x000020050a003986 */ /* 0x0003ea000c101924 */
[----:B------:R-:W-:Y:S05]  /*2650*/  @!P2 BRA `(.L_x_44) ;  /* 0x000000000004a947 */ /* 0x000fea0003800000 */
[----:B------:R0:W5:Y:S02]  /*2660*/  LDG.E.LTC128B R25, desc[UR36][R6.64+0x24] ;  /* 0x0000242406197981 */ /* 0x000164000c1e1920 */
.L_x_44:
[----:B------:R-:W-:Y:S05]  /*2670*/  BSYNC B1 ;  /* 0x0000000000017941 */ /* 0x000fea0003800000 */
.L_x_43:
[----:B-----5:R-:W-:Y:S01]  /*2680*/  FMUL R14, R25, R56 ;  /* 0x00000038190e7220 */ /* 0x020fe20000400000 */
[----:B------:R-:W-:Y:S01]  /*2690*/  ISETP.GT.AND P0, PT, R3, 0x8, P0 ;  /* 0x000000080300780c */ /* 0x000fe20000704270 */
[----:B------:R-:W-:Y:S02]  /*26a0*/  BSSY B1, `(.L_x_45) ;  /* 0x0000005000017945 */ /* 0x000fe40003800000 */
[----:B------:R-:W-:-:S05]  /*26b0*/  FFMA R29, R29, R23, R14 ;  /* 0x000000171d1d7223 */ /* 0x000fca000000000e */
[----:B------:R0:W-:Y:S05]  /*26c0*/  @P2 STG.E desc[UR36][R10.64+0x24], R29 ;  /* 0x0000241d0a002986 */ /* 0x0001ea000c101924 */
[----:B------:R-:W-:Y:S05]  /*26d0*/  @!P0 BRA `(.L_x_46) ;  /* 0x0000000000048947 */ /* 0x000fea0003800000 */
[----:B------:R0:W5:Y:S02]  /*26e0*/  LDG.E.LTC128B R25, desc[UR36][R8.64+0x20] ;  /* 0x0000202408197981 */ /* 0x000164000c1e1920 */
.L_x_46:
[----:B------:R-:W-:Y:S05]  /*26f0*/  BSYNC B1 ;  /* 0x0000000000017941 */ /* 0x000fea0003800000 */
.L_x_45:
[----:B-1---5:R-:W-:Y:S01]  /*2700*/  FMUL R5, R25, R56 ;  /* 0x0000003819057220 */ /* 0x022fe20000400000 */
[----:B------:R-:W-:Y:S01]  /*2710*/  ISETP.GT.AND P2, PT, R3, 0x8, P1 ;  /* 0x000000080300780c */ /* 0x000fe20000f44270 */
[----:B------:R-:W-:Y:S01]  /*2720*/  BSSY B1, `(.L_x_47) ;  /* 0x0000006000017945 */ /* 0x000fe20003800000 */
[----:B------:R-:W-:Y:S01]  /*2730*/  ISETP.GT.AND P1, PT, R4, 0x10, PT ;  /* 0x000000100400780c */ /* 0x000fe20003f24270 */
[----:B------:R-:W-:-:S05]  /*2740*/  FFMA R5, R30, R23, R5 ;  /* 0x000000171e057223 */ /* 0x000fca0000000005 */
[----:B------:R1:W-:Y:S05]  /*2750*/  @P0 STG.E desc[UR36][R12.64+0x20], R5 ;  /* 0x000020050c000986 */ /* 0x0003ea000c101924 */
[----:B------:R-:W-:Y:S05]  /*2760*/  @!P2 BRA `(.L_x_48) ;  /* 0x000000000004a947 */ /* 0x000fea0003800000 */
[----:B------:R0:W5:Y:S02]  /*2770*/  LDG.E.LTC128B R25, desc[UR36][R8.64+0x24] ;  /* 0x0000242408197981 */ /* 0x000164000c1e1920 */
.L_x_48:
[----:B------:R-:W-:Y:S05]  /*2780*/  BSYNC B1 ;  /* 0x0000000000017941 */ /* 0x000fea0003800000 */
.L_x_47:
        /* <DEDUP_REMOVED lines=8> */
.L_x_50:
[----:B------:R-:W-:Y:S05]  /*2810*/  BSYNC B1 ;  /* 0x0000000000017941 */ /* 0x000fea0003800000 */
.L_x_49:
[----:B-1---5:R-:W-:Y:S01]  /*2820*/  FMUL R5, R25, R56 ;  /* 0x0000003819057220 */ /* 0x022fe20000400000 */
[----:B------:R-:W-:Y:S01]  /*2830*/  ISETP.GT.AND P4, PT, R3, RZ, P0 ;  /* 0x000000ff0300720c */ /* 0x000fe20000784270 */
[----:B------:R-:W-:Y:S02]  /*2840*/  BSSY B1, `(.L_x_51) ;  /* 0x0000005000017945 */ /* 0x000fe40003800000 */
[----:B------:R-:W-:-:S05]  /*2850*/  FFMA R5, R32, R23, R5 ;  /* 0x0000001720057223 */ /* 0x000fca0000000005 */
[----:B------:R1:W-:Y:S05]  /*2860*/  @P3 STG.E desc[UR36][R10.64+0x40], R5 ;  /* 0x000040050a003986 */ /* 0x0003ea000c101924 */
[----:B------:R-:W-:Y:S05]  /*2870*/  @!P4 BRA `(.L_x_52) ;  /* 0x000000000004c947 */ /* 0x000fea0003800000 */
[----:B------:R0:W5:Y:S02]  /*2880*/  LDG.E.LTC128B R25, desc[UR36][R6.64+0x44] ;  /* 0x0000442406197981 */ /* 0x000164000c1e1920 */
.L_x_52:
[----:B------:R-:W-:Y:S05]  /*2890*/  BSYNC B1 ;  /* 0x0000000000017941 */ /* 0x000fea0003800000 */
.L_x_51:
[----:B-----5:R-:W-:Y:S01]  /*28a0*/  FMUL R14, R25, R56 ;  /* 0x00000038190e7220 */ /* 0x020fe20000400000 */
[----:B------:R-:W-:Y:S01]  /*28b0*/  ISETP.GT.AND P2, PT, R3, 0x8, P1 ;  /* 0x000000080300780c */ /* 0x000fe20000f44270 */
[----:B------:R-:W-:Y:S02]  /*28c0*/  BSSY B1, `(.L_x_53) ;  /* 0x0000005000017945 */ /* 0x000fe40003800000 */
[----:B------:R-:W-:-:S05]  /*28d0*/  FFMA R33, R33, R23, R14 ;  /* 0x0000001721217223 */ /* 0x000fca000000000e */
[----:B------:R0:W-:Y:S05]  /*28e0*/  @P4 STG.E desc[UR36][R10.64+0x44], R33 ;  /* 0x000044210a004986 */ /* 0x0001ea000c101924 */
[----:B------:R-:W-:Y:S05]  /*28f0*/  @!P2 BRA `(.L_x_54) ;  /* 0x000000000004a947 */ /* 0x000fea0003800000 */
[----:B------:R0:W5:Y:S02]  /*2900*/  LDG.E.LTC128B R25, desc[UR36][R8.64+0x40] ;  /* 0x0000402408197981 */ /* 0x000164000c1e1920 */
.L_x_54:
[----:B------:R-:W-:Y:S05]  /*2910*/  BSYNC B1 ;  /* 0x0000000000017941 */ /* 0x000fea0003800000 */
.L_x_53:
        /* <DEDUP_REMOVED lines=8> */
.L_x_56:
[----:B------:R-:W-:Y:S05]  /*29a0*/  BSYNC B1 ;  /* 0x0000000000017941 */ /* 0x000fea0003800000 */
.L_x_55:
        /* <DEDUP_REMOVED lines=8> */
.L_x_58:
[----:B------:R-:W-:Y:S05]  /*2a30*/  BSYNC B1 ;  /* 0x0000000000017941 */ /* 0x000fea0003800000 */
.L_x_57:
[----:B-1---5:R-:W-:Y:S01]  /*2a40*/  FMUL R5, R25, R56 ;  /* 0x0000003819057220 */ /* 0x022fe20000400000 */
[----:B------:R-:W-:Y:S01]  /*2a50*/  ISETP.GT.AND P3, PT, R3, RZ, P0 ;  /* 0x000000ff0300720c */ /* 0x000fe20000764270 */
[----:B------:R-:W-:Y:S02]  /*2a60*/  BSSY B1, `(.L_x_59) ;  /* 0x0000005000017945 */ /* 0x000fe40003800000 */
[----:B------:R-:W-:-:S05]  /*2a70*/  FFMA R5, R36, R23, R5 ;  /* 0x0000001724057223 */ /* 0x000fca0000000005 */
[----:B------:R1:W-:Y:S05]  /*2a80*/  @P2 STG.E desc[UR36][R10.64+0x60], R5 ;  /* 0x000060050a002986 */ /* 0x0003ea000c101924 */
[----:B------:R-:W-:Y:S05]  /*2a90*/  @!P3 BRA `(.L_x_60) ;  /* 0x000000000004b947 */ /* 0x000fea0003800000 */
[----:B------:R0:W5:Y:S02]  /*2aa0*/  LDG.E.LTC128B R25, desc[UR36][R6.64+0x64] ;  /* 0x0000642406197981 */ /* 0x000164000c1e1920 */
.L_x_60:
[----:B------:R-:W-:Y:S05]  /*2ab0*/  BSYNC B1 ;  /* 0x0000000000017941 */ /* 0x000fea0003800000 */
.L_x_59:
[----:B-----5:R-:W-:Y:S01]  /*2ac0*/  FMUL R14, R25, R56 ;  /* 0x00000038190e7220 */ /* 0x020fe20000400000 */
[----:B------:R-:W-:Y:S01]  /*2ad0*/  ISETP.GT.AND P2, PT, R3, 0x8, P1 ;  /* 0x000000080300780c */ /* 0x000fe20000f44270 */
[----:B------:R-:W-:Y:S02]  /*2ae0*/  BSSY B1, `(.L_x_61) ;  /* 0x0000005000017945 */ /* 0x000fe40003800000 */
[----:B------:R-:W-:-:S05]  /*2af0*/  FFMA R37, R37, R23, R14 ;  /* 0x0000001725257223 */ /* 0x000fca000000000e */
[----:B------:R0:W-:Y:S05]  /*2b00*/  @P3 STG.E desc[UR36][R10.64+0x64], R37 ;  /* 0x000064250a003986 */ /* 0x0001ea000c101924 */
[----:B------:R-:W-:Y:S05]  /*2b10*/  @!P2 BRA `(.L_x_62) ;  /* 0x000000000004a947 */ /* 0x000fea0003800000 */
[----:B------:R0:W5:Y:S02]  /*2b20*/  LDG.E.LTC128B R25, desc[UR36][R8.64+0x60] ;  /* 0x0000602408197981 */ /* 0x000164000c1e1920 */
.L_x_62:
[----:B------:R-:W-:Y:S05]  /*2b30*/  BSYNC B1 ;  /* 0x0000000000017941 */ /* 0x000fea0003800000 */
.L_x_61:
        /* <DEDUP_REMOVED lines=8> */
.L_x_64:
[----:B------:R-:W-:Y:S05]  /*2bc0*/  BSYNC B1 ;  /* 0x0000000000017941 */ /* 0x000fea0003800000 */
.L_x_63:
        /* <DEDUP_REMOVED lines=8> */
.L_x_66:
[----:B------:R-:W-:Y:S05]  /*2c50*/  BSYNC B1 ;  /* 0x0000000000017941 */ /* 0x000fea0003800000 */
.L_x_65:
[----:B-1---5:R-:W-:Y:S01]  /*2c60*/  FMUL R5, R25, R56 ;  /* 0x0000003819057220 */ /* 0x022fe20000400000 */
[----:B------:R-:W-:Y:S01]  /*2c70*/  ISETP.GT.AND P3, PT, R3, RZ, P0 ;  /* 0x000000ff0300720c */ /* 0x000fe20000764270 */
[----:B------:R-:W-:Y:S02]  /*2c80*/  BSSY B1, `(.L_x_67) ;  /* 0x0000005000017945 */ /* 0x000fe40003800000 */
[----:B------:R-:W-:-:S05]  /*2c90*/  FFMA R5, R40, R23, R5 ;  /* 0x0000001728057223 */ /* 0x000fca0000000005 */
[----:B------:R1:W-:Y:S05]  /*2ca0*/  @P2 STG.E desc[UR36][R10.64+0x80], R5 ;  /* 0x000080050a002986 */ /* 0x0003ea000c101924 */
[----:B------:R-:W-:Y:S05]  /*2cb0*/  @!P3 BRA `(.L_x_68) ;  /* 0x000000000004b947 */ /* 0x000fea0003800000 */
[----:B------:R0:W5:Y:S02]  /*2cc0*/  LDG.E.LTC128B R25, desc[UR36][R6.64+0x84] ;  /* 0x0000842406197981 */ /* 0x000164000c1e1920 */
.L_x_68:
[----:B------:R-:W-:Y:S05]  /*2cd0*/  BSYNC B1 ;  /* 0x0000000000017941 */ /* 0x000fea0003800000 */
.L_x_67:
[----:B-----5:R-:W-:Y:S01]  /*2ce0*/  FMUL R14, R25, R56 ;  /* 0x00000038190e7220 */ /* 0x020fe20000400000 */
[----:B------:R-:W-:Y:S01]  /*2cf0*/  ISETP.GT.AND P2, PT, R3, 0x8, P1 ;  /* 0x000000080300780c */ /* 0x000fe20000f44270 */
[----:B------:R-:W-:Y:S02]  /*2d00*/  BSSY B1, `(.L_x_69) ;  /* 0x0000005000017945 */ /* 0x000fe40003800000 */
[----:B------:R-:W-:-:S05]  /*2d10*/  FFMA R41, R41, R23, R14 ;  /* 0x0000001729297223 */ /* 0x000fca000000000e */
[----:B------:R0:W-:Y:S05]  /*2d20*/  @P3 STG.E desc[UR36][R10.64+0x84], R41 ;  /* 0x000084290a003986 */ /* 0x0001ea000c101924 */
[----:B------:R-:W-:Y:S05]  /*2d30*/  @!P2 BRA `(.L_x_70) ;  /* 0x000000000004a947 */ /* 0x000fea0003800000 */
[----:B------:R0:W5:Y:S02]  /*2d40*/  LDG.E.LTC128B R25, desc[UR36][R8.64+0x80] ;  /* 0x0000802408197981 */ /* 0x000164000c1e1920 */
.L_x_70:
[----:B------:R-:W-:Y:S05]  /*2d50*/  BSYNC B1 ;  /* 0x0000000000017941 */ /* 0x000fea0003800000 */
.L_x_69:
        /* <DEDUP_REMOVED lines=8> */
.L_x_72:
[----:B------:R-:W-:Y:S05]  /*2de0*/  BSYNC B1 ;  /* 0x0000000000017941 */ /* 0x000fea0003800000 */
.L_x_71:
        /* <DEDUP_REMOVED lines=8> */
.L_x_74:
[----:B------:R-:W-:Y:S05]  /*2e70*/  BSYNC B1 ;  /* 0x0000000000017941 */ /* 0x000fea0003800000 */
.L_x_73:
[----:B-1---5:R-:W-:Y:S01]  /*2e80*/  FMUL R5, R25, R56 ;  /* 0x0000003819057220 */ /* 0x022fe20000400000 */
[----:B------:R-:W-:Y:S01]  /*2e90*/  ISETP.GT.AND P3, PT, R3, RZ, P0 ;  /* 0x000000ff0300720c */ /* 0x000fe20000764270 */
[----:B------:R-:W-:Y:S02]  /*2ea0*/  BSSY B1, `(.L_x_75) ;  /* 0x0000005000017945 */ /* 0x000fe40003800000 */
[----:B------:R-:W-:-:S05]  /*2eb0*/  FFMA R5, R44, R23, R5 ;  /* 0x000000172c057223 */ /* 0x000fca0000000005 */
[----:B------:R1:W-:Y:S05]  /*2ec0*/  @P2 STG.E desc[UR36][R10.64+0xa0], R5 ;  /* 0x0000a0050a002986 */ /* 0x0003ea000c101924 */
[----:B------:R-:W-:Y:S05]  /*2ed0*/  @!P3 BRA `(.L_x_76) ;  /* 0x000000000004b947 */ /* 0x000fea0003800000 */
[----:B------:R0:W5:Y:S02]  /*2ee0*/  LDG.E.LTC128B R25, desc[UR36][R6.64+0xa4] ;  /* 0x0000a42406197981 */ /* 0x000164000c1e1920 */
.L_x_76:
[----:B------:R-:W-:Y:S05]  /*2ef0*/  BSYNC B1 ;  /* 0x0000000000017941 */ /* 0x000fea0003800000 */
.L_x_75:
[----:B-----5:R-:W-:Y:S01]  /*2f00*/  FMUL R14, R25, R56 ;  /* 0x00000038190e7220 */ /* 0x020fe20000400000 */
[----:B------:R-:W-:Y:S01]  /*2f10*/  ISETP.GT.AND P2, PT, R3, 0x8, P1 ;  /* 0x000000080300780c */ /* 0x000fe20000f44270 */
[----:B------:R-:W-:Y:S02]  /*2f20*/  BSSY B1, `(.L_x_77) ;  /* 0x0000005000017945 */ /* 0x000fe40003800000 */
[----:B------:R-:W-:-:S05]  /*2f30*/  FFMA R45, R45, R23, R14 ;  /* 0x000000172d2d7223 */ /* 0x000fca000000000e */
[----:B------:R0:W-:Y:S05]  /*2f40*/  @P3 STG.E desc[UR36][R10.64+0xa4], R45 ;  /* 0x0000a42d0a003986 */ /* 0x0001ea000c101924 */
[----:B------:R-:W-:Y:S05]  /*2f50*/  @!P2 BRA `(.L_x_78) ;  /* 0x000000000004a947 */ /* 0x000fea0003800000 */
[----:B------:R0:W5:Y:S02]  /*2f60*/  LDG.E.LTC128B R25, desc[UR36][R8.64+0xa0] ;  /* 0x0000a02408197981 */ /* 0x000164000c1e1920 */
.L_x_78:
[----:B------:R-:W-:Y:S05]  /*2f70*/  BSYNC B1 ;  /* 0x0000000000017941 */ /* 0x000fea0003800000 */
.L_x_77:
        /* <DEDUP_REMOVED lines=8> */
.L_x_80:
[----:B------:R-:W-:Y:S05]  /*3000*/  BSYNC B1 ;  /* 0x0000000000017941 */ /* 0x000fea0003800000 */
.L_x_79:
        /* <DEDUP_REMOVED lines=8> */
.L_x_82:
[----:B------:R-:W-:Y:S05]  /*3090*/  BSYNC B1 ;  /* 0x0000000000017941 */ /* 0x000fea0003800000 */
.L_x_81:
[----:B-1---5:R-:W-:Y:S01]  /*30a0*/  FMUL R5, R25, R56 ;  /* 0x0000003819057220 */ /* 0x022fe20000400000 */
[----:B------:R-:W-:Y:S01]  /*30b0*/  ISETP.GT.AND P3, PT, R3, RZ, P0 ;  /* 0x000000ff0300720c */ /* 0x000fe20000764270 */
[----:B------:R-:W-:Y:S02]  /*30c0*/  BSSY B1, `(.L_x_83) ;  /* 0x0000005000017945 */ /* 0x000fe40003800000 */
[----:B------:R-:W-:-:S05]  /*30d0*/  FFMA R5, R48, R23, R5 ;  /* 0x0000001730057223 */ /* 0x000fca0000000005 */
[----:B------:R1:W-:Y:S05]  /*30e0*/  @P2 STG.E desc[UR36][R10.64+0xc0], R5 ;  /* 0x0000c0050a002986 */ /* 0x0003ea000c101924 */
[----:B------:R-:W-:Y:S05]  /*30f0*/  @!P3 BRA `(.L_x_84) ;  /* 0x000000000004b947 */ /* 0x000fea0003800000 */
[----:B------:R0:W5:Y:S02]  /*3100*/  LDG.E.LTC128B R25, desc[UR36][R6.64+0xc4] ;  /* 0x0000c42406197981 */ /* 0x000164000c1e1920 */
.L_x_84:
[----:B------:R-:W-:Y:S05]  /*3110*/  BSYNC B1 ;  /* 0x0000000000017941 */ /* 0x000fea0003800000 */
.L_x_83:
[----:B-----5:R-:W-:Y:S01]  /*3120*/  FMUL R14, R25, R56 ;  /* 0x00000038190e7220 */ /* 0x020fe20000400000 */
[----:B------:R-:W-:Y:S01]  /*3130*/  ISETP.GT.AND P2, PT, R3, 0x8, P1 ;  /* 0x000000080300780c */ /* 0x000fe20000f44270 */
[----:B------:R-:W-:Y:S02]  /*3140*/  BSSY B1, `(.L_x_85) ;  /* 0x0000005000017945 */ /* 0x000fe40003800000 */
[----:B------:R-:W-:-:S05]  /*3150*/  FFMA R49, R49, R23, R14 ;  /* 0x0000001731317223 */ /* 0x000fca000000000e */
[----:B------:R0:W-:Y:S05]  /*3160*/  @P3 STG.E desc[UR36][R10.64+0xc4], R49 ;  /* 0x0000c4310a003986 */ /* 0x0001ea000c101924 */
[----:B------:R-:W-:Y:S05]  /*3170*/  @!P2 BRA `(.L_x_86) ;  /* 0x000000000004a947 */ /* 0x000fea0003800000 */
[----:B------:R0:W5:Y:S02]  /*3180*/  LDG.E.LTC128B R25, desc[UR36][R8.64+0xc0] ;  /* 0x0000c02408197981 */ /* 0x000164000c1e1920 */
.L_x_86:
[----:B------:R-:W-:Y:S05]  /*3190*/  BSYNC B1 ;  /* 0x0000000000017941 */ /* 0x000fea0003800000 */
.L_x_85:
        /* <DEDUP_REMOVED lines=8> */
.L_x_88:
[----:B------:R-:W-:Y:S05]  /*3220*/  BSYNC B1 ;  /* 0x0000000000017941 */ /* 0x000fea0003800000 */
.L_x_87:
[----:B-----5:R-:W-:Y:S01]  /*3230*/  FMUL R14, R25, R56 ;  /* 0x00000038190e7220 */ /* 0x020fe20000400000 */
[----:B------:R-:W-:Y:S01]  /*3240*/  ISETP.GT.AND P0, PT, R4, 0x39, PT ;  /* 0x000000390400780c */ /* 0x000fe20003f04270 */
[----:B------:R-:W-:Y:S01]  /*3250*/  @P3 IMAD.MOV.U32 R4, RZ, RZ, R12 ;  /* 0x000000ffff043224 */ /* 0x000fe200078e000c */
[----:B------:R-:W-:Y:S01]  /*3260*/  ISETP.GT.AND P2, PT, R3, RZ, P1 ;  /* 0x000000ff0300720c */ /* 0x000fe20000f44270 */
[----:B------:R-:W-:Y:S01]  /*3270*/  FFMA R51, R51, R23, R14 ;  /* 0x0000001733337223 */ /* 0x000fe2000000000e */
[----:B-1----:R-:W-:Y:S01]  /*3280*/  @P3 IMAD.MOV.U32 R5, RZ, RZ, R13 ;  /* 0x000000ffff053224 */ /* 0x002fe200078e000d */
[----:B------:R-:W-:Y:S04]  /*3290*/  BSSY B1, `(.L_x_89) ;  /* 0x0000004000017945 */ /* 0x000fe80003800000 */
[----:B------:R1:W-:Y:S06]  /*32a0*/  @P3 STG.E desc[UR36][R4.64+0xc4], R51 ;  /* 0x0000c43304003986 */ /* 0x0003ec000c101924 */
[----:B------:R-:W-:Y:S05]  /*32b0*/  @!P2 BRA `(.L_x_90) ;  /* 0x000000000004a947 */ /* 0x000fea0003800000 */
[----:B------:R0:W5:Y:S02]  /*32c0*/  LDG.E.LTC128B R25, desc[UR36][R6.64+0xe0] ;  /* 0x0000e02406197981 */ /* 0x000164000c1e1920 */
.L_x_90:
[----:B------:R-:W-:Y:S05]  /*32d0*/  BSYNC B1 ;  /* 0x0000000000017941 */ /* 0x000fea0003800000 */
.L_x_89:
[----:B-1---5:R-:W-:Y:S01]  /*32e0*/  FMUL R5, R25, R56 ;  /* 0x0000003819057220 */ /* 0x022fe20000400000 */
[----:B------:R-:W-:Y:S01]  /*32f0*/  @P2 IMAD.MOV.U32 R4, RZ, RZ, R10 ;  /* 0x000000ffff042224 */ /* 0x000fe200078e000a */
[----:B------:R-:W-:Y:S01]  /*3300*/  ISETP.GT.AND P3, PT, R3, RZ, P0 ;  /* 0x000000ff0300720c */ /* 0x000fe20000764270 */
[----:B------:R-:W-:Y:S01]  /*3310*/  BSSY B1, `(.L_x_91) ;  /* 0x0000006000017945 */ /* 0x000fe20003800000 */
[----:B------:R-:W-:Y:S01]  /*3320*/  FFMA R15, R52, R23, R5 ;  /* 0x00000017340f7223 */ /* 0x000fe20000000005 */
[----:B------:R-:W-:-:S05]  /*3330*/  @P2 IMAD.MOV.U32 R5, RZ, RZ, R11 ;  /* 0x000000ffff052224 */ /* 0x000fca00078e000b */
[----:B------:R1:W-:Y:S05]  /*3340*/  @P2 STG.E desc[UR36][R4.64+0xe0], R15 ;  /* 0x0000e00f04002986 */ /* 0x0003ea000c101924 */
[----:B------:R-:W-:Y:S05]  /*3350*/  @!P3 BRA `(.L_x_92) ;  /* 0x000000000004b947 */ /* 0x000fea0003800000 */
[----:B------:R0:W5:Y:S02]  /*3360*/  LDG.E.LTC128B R25, desc[UR36][R6.64+0xe4] ;  /* 0x0000e42406197981 */ /* 0x000164000c1e1920 */
.L_x_92:
[----:B------:R-:W-:Y:S05]  /*3370*/  BSYNC B1 ;  /* 0x0000000000017941 */ /* 0x000fea0003800000 */
.L_x_91:
[----:B-1---5:R-:W-:Y:S01]  /*3380*/  FMUL R4, R25, R56 ;  /* 0x0000003819047220 */ /* 0x022fe20000400000 */
[----:B------:R-:W-:Y:S01]  /*3390*/  ISETP.GT.AND P1, PT, R3, 0x8, P1 ;  /* 0x000000080300780c */ /* 0x000fe20000f24270 */
[----:B------:R-:W-:Y:S02]  /*33a0*/  BSSY B1, `(.L_x_93) ;  /* 0x0000005000017945 */ /* 0x000fe40003800000 */
[----:B------:R-:W-:-:S05]  /*33b0*/  FFMA R53, R53, R23, R4 ;  /* 0x0000001735357223 */ /* 0x000fca0000000004 */
[----:B------:R1:W-:Y:S05]  /*33c0*/  @P3 STG.E desc[UR36][R10.64+0xe4], R53 ;  /* 0x0000e4350a003986 */ /* 0x0003ea000c101924 */
[----:B------:R-:W-:Y:S05]  /*33d0*/  @!P1 BRA `(.L_x_94) ;  /* 0x0000000000049947 */ /* 0x000fea0003800000 */
[----:B------:R0:W5:Y:S02]  /*33e0*/  LDG.E.LTC128B R25, desc[UR36][R8.64+0xe0] ;  /* 0x0000e02408197981 */ /* 0x000164000c1e1920 */
.L_x_94:
[----:B------:R-:W-:Y:S05]  /*33f0*/  BSYNC B1 ;  /* 0x0000000000017941 */ /* 0x000fea0003800000 */
.L_x_93:
[----:B-----5:R-:W-:Y:S01]  /*3400*/  FMUL R5, R25, R56 ;  /* 0x0000003819057220 */ /* 0x020fe20000400000 */
[----:B------:R-:W-:Y:S01]  /*3410*/  @P1 IMAD.MOV.U32 R4, RZ, RZ, R12 ;  /* 0x000000ffff041224 */ /* 0x000fe200078e000c */
[----:B------:R-:W-:Y:S01]  /*3420*/  ISETP.GT.AND P0, PT, R3, 0x8, P0 ;  /* 0x000000080300780c */ /* 0x000fe20000704270 */
[----:B------:R-:W-:Y:S01]  /*3430*/  BSSY B1, `(.L_x_95) ;  /* 0x0000006000017945 */ /* 0x000fe20003800000 */
[----:B0---4-:R-:W-:Y:S01]  /*3440*/  FFMA R7, R54, R23, R5 ;  /* 0x0000001736077223 */ /* 0x011fe20000000005 */
[----:B------:R-:W-:-:S05]  /*3450*/  @P1 IMAD.MOV.U32 R5, RZ, RZ, R13 ;  /* 0x000000ffff051224 */ /* 0x000fca00078e000d */
[----:B------:R0:W-:Y:S05]  /*3460*/  @P1 STG.E desc[UR36][R4.64+0xe0], R7 ;  /* 0x0000e00704001986 */ /* 0x0001ea000c101924 */
[----:B------:R-:W-:Y:S05]  /*3470*/  @!P0 BRA `(.L_x_96) ;  /* 0x0000000000048947 */ /* 0x000fea0003800000 */
[----:B------:R4:W5:Y:S02]  /*3480*/  LDG.E.LTC128B R25, desc[UR36][R8.64+0xe4] ;  /* 0x0000e42408197981 */ /* 0x000964000c1e1920 */
.L_x_96:
[----:B------:R-:W-:Y:S05]  /*3490*/  BSYNC B1 ;  /* 0x0000000000017941 */ /* 0x000fea0003800000 */
.L_x_95:
[----:B0----5:R-:W-:-:S04]  /*34a0*/  FMUL R4, R25, R56 ;  /* 0x0000003819047220 */ /* 0x021fc80000400000 */
[----:B------:R-:W-:Y:S01]  /*34b0*/  FFMA R55, R55, R23, R4 ;  /* 0x0000001737377223 */ /* 0x000fe20000000004 */
[----:B------:R-:W-:Y:S06]  /*34c0*/  @!P0 BRA `(.L_x_97) ;  /* 0x0000000800008947 */ /* 0x000fec0003800000 */
[----:B------:R0:W-:Y:S01]  /*34d0*/  STG.E desc[UR36][R12.64+0xe4], R55 ;  /* 0x0000e4370c007986 */ /* 0x0001e2000c101924 */
[----:B------:R-:W-:Y:S05]  /*34e0*/  BRA `(.L_x_97) ;  /* 0x0000000400f87947 */ /* 0x000fea0003800000 */
.L_x_36:
[----:B------:R-:W-:Y:S01]  /*34f0*/  ULDC.64 UR4, c[0x0][0x5c0] ;  /* 0x0001700000047ab9 */ /* 0x000fe20000000a00 */
[----:B------:R-:W-:Y:S01]  /*3500*/  ISETP.GT.AND P0, PT, R4, 0x1, PT ;  /* 0x000000010400780c */ /* 0x000fe20003f04270 */
[-C--:B------:R-:W-:Y:S01]  /*3510*/  FMUL R5, R24, R23.reuse ;  /* 0x0000001718057220 */ /* 0x080fe20000400000 */
[----:B------:R-:W-:Y:S01]  /*3520*/  LEA R6, P2, R60, UR4, 0x2 ;  /* 0x000000043c067c11 */ /* 0x000fe2000f8410ff */
[-C--:B------:R-:W-:Y:S01]  /*3530*/  FMUL R25, R25, R23.reuse ;  /* 0x0000001719197220 */ /* 0x080fe20000400000 */
[----:B------:R-:W-:Y:S01]  /*3540*/  ISETP.GT.AND P4, PT, R3, RZ, P0 ;  /* 0x000000ff0300720c */ /* 0x000fe20000784270 */
[-C--:B------:R-:W-:Y:S01]  /*3550*/  FMUL R11, R26, R23.reuse ;  /* 0x000000171a0b7220 */ /* 0x080fe20000400000 */
[----:B------:R-:W-:Y:S01]  /*3560*/  LEA.HI.X R7, R60, UR5, R73, 0x2, P2 ;  /* 0x000000053c077c11 */ /* 0x000fe200090f1449 */
[-C--:B------:R-:W-:Y:S01]  /*3570*/  FMUL R27, R27, R23.reuse ;  /* 0x000000171b1b7220 */ /* 0x080fe20000400000 */
[----:B------:R-:W-:Y:S01]  /*3580*/  ISETP.GT.AND P2, PT, R3, 0x8, P1 ;  /* 0x000000080300780c */ /* 0x000fe20000f44270 */
[-C--:B------:R-:W-:Y:S01]  /*3590*/  FMUL R29, R29, R23.reuse ;  /* 0x000000171d1d7220 */ /* 0x080fe20000400000 */
[C---:B------:R-:W-:Y:S01]  /*35a0*/  SHF.L.U64.HI R67, R66.reuse, 0x5, R67 ;  /* 0x0000000542437819 */ /* 0x040fe20000010243 */
[----:B------:R0:W-:Y:S01]  /*35b0*/  @P3 STG.E desc[UR36][R6.64], R5 ;  /* 0x0000000506003986 */ /* 0x0001e2000c101924 */
[----:B------:R-:W-:Y:S01]  /*35c0*/  LEA R8, P3, R66, R6, 0x5 ;  /* 0x0000000642087211 */ /* 0x000fe200078628ff */
[-C--:B------:R-:W-:Y:S01]  /*35d0*/  FMUL R31, R31, R23.reuse ;  /* 0x000000171f1f7220 */ /* 0x080fe20000400000 */
[C---:B------:R-:W-:Y:S01]  /*35e0*/  ISETP.GT.AND P1, PT, R4.reuse, 0x8, PT ;  /* 0x000000080400780c */ /* 0x040fe20003f24270 */
[-C--:B------:R-:W-:Y:S01]  /*35f0*/  FMUL R33, R33, R23.reuse ;  /* 0x0000001721217220 */ /* 0x080fe20000400000 */
[----:B------:R-:W-:Y:S01]  /*3600*/  ISETP.GT.AND P0, PT, R3, 0x8, P0 ;  /* 0x000000080300780c */ /* 0x000fe20000704270 */
[----:B------:R-:W-:Y:S01]  /*3610*/  IMAD.X R9, R67, 0x1, R7, P3 ;  /* 0x0000000143097824 */ /* 0x000fe200018e0607 */
[----:B------:R-:W-:Y:S01]  /*3620*/  ISETP.GT.AND P3, PT, R4, 0x9, PT ;  /* 0x000000090400780c */ /* 0x000fe20003f64270 */
[----:B------:R-:W-:Y:S01]  /*3630*/  @P4 STG.E desc[UR36][R6.64+0x4], R25 ;  /* 0x0000041906004986 */ /* 0x000fe2000c101924 */
[----:B------:R-:W-:Y:S01]  /*3640*/  ISETP.GT.AND P4, PT, R3, RZ, P1 ;  /* 0x000000ff0300720c */ /* 0x000fe20000f84270 */
[-C--:B------:R-:W-:Y:S01]  /*3650*/  FMUL R35, R35, R23.reuse ;  /* 0x0000001723237220 */ /* 0x080fe20000400000 */
[C---:B------:R-:W-:Y:S01]  /*3660*/  ISETP.GT.AND P1, PT, R3.reuse, 0x8, P1 ;  /* 0x000000080300780c */ /* 0x040fe20000f24270 */
[----:B------:R1:W-:Y:S01]  /*3670*/  @P2 STG.E desc[UR36][R8.64], R11 ;  /* 0x0000000b08002986 */ /* 0x0003e2000c101924 */
[C---:B------:R-:W-:Y:S01]  /*3680*/  ISETP.GT.AND P2, PT, R3.reuse, RZ, P3 ;  /* 0x000000ff0300720c */ /* 0x040fe20001f44270 */
[-C--:B0-----:R-:W-:Y:S01]  /*3690*/  FMUL R5, R28, R23.reuse ;  /* 0x000000171c057220 */ /* 0x081fe20000400000 */
[----:B------:R-:W-:Y:S01]  /*36a0*/  ISETP.GT.AND P3, PT, R3, 0x8, P3 ;  /* 0x000000080300780c */ /* 0x000fe20001f64270 */
[-C--:B------:R-:W-:Y:S01]  /*36b0*/  FMUL R37, R37, R23.reuse ;  /* 0x0000001725257220 */ /* 0x080fe20000400000 */
[-C--:B------:R-:W-:Y:S01]  /*36c0*/  FMUL R39, R39, R23.reuse ;  /* 0x0000001727277220 */ /* 0x080fe20000400000 */
[----:B------:R-:W-:Y:S01]  /*36d0*/  @P0 STG.E desc[UR36][R8.64+0x4], R27 ;  /* 0x0000041b08000986 */ /* 0x000fe2000c101924 */
[----:B------:R-:W-:Y:S01]  /*36e0*/  ISETP.GT.AND P0, PT, R4, 0x10, PT ;  /* 0x000000100400780c */ /* 0x000fe20003f04270 */
[-C--:B------:R-:W-:Y:S01]  /*36f0*/  FMUL R41, R41, R23.reuse ;  /* 0x0000001729297220 */ /* 0x080fe20000400000 */
[-C--:B------:R-:W-:Y:S01]  /*3700*/  FMUL R43, R43, R23.reuse ;  /* 0x000000172b2b7220 */ /* 0x080fe20000400000 */
[----:B------:R0:W-:Y:S01]  /*3710*/  @P4 STG.E desc[UR36][R6.64+0x20], R5 ;  /* 0x0000200506004986 */ /* 0x0001e2000c101924 */
[C---:B------:R-:W-:Y:S01]  /*3720*/  ISETP.GT.AND P4, PT, R3.reuse, RZ, P0 ;  /* 0x000000ff0300720c */ /* 0x040fe20000784270 */
[-C--:B-1----:R-:W-:Y:S01]  /*3730*/  FMUL R11, R30, R23.reuse ;  /* 0x000000171e0b7220 */ /* 0x082fe20000400000 */
[----:B------:R-:W-:Y:S01]  /*3740*/  ISETP.GT.AND P0, PT, R3, 0x8, P0 ;  /* 0x000000080300780c */ /* 0x000fe20000704270 */
[----:B------:R-:W-:Y:S01]  /*3750*/  @P2 STG.E desc[UR36][R6.64+0x24], R29 ;  /* 0x0000241d06002986 */ /* 0x000fe2000c101924 */
[----:B------:R-:W-:Y:S01]  /*3760*/  ISETP.GT.AND P2, PT, R4, 0x11, PT ;  /* 0x000000110400780c */ /* 0x000fe20003f44270 */
[-C--:B------:R-:W-:Y:S01]  /*3770*/  FMUL R45, R45, R23.reuse ;  /* 0x000000172d2d7220 */ /* 0x080fe20000400000 */
[-C--:B------:R-:W-:Y:S01]  /*3780*/  FMUL R47, R47, R23.reuse ;  /* 0x000000172f2f7220 */ /* 0x080fe20000400000 */
[----:B------:R1:W-:Y:S01]  /*3790*/  @P1 STG.E desc[UR36][R8.64+0x20], R11 ;  /* 0x0000200b08001986 */ /* 0x0003e2000c101924 */
[----:B------:R-:W-:Y:S01]  /*37a0*/  ISETP.GT.AND P1, PT, R3, RZ, P2 ;  /* 0x000000ff0300720c */ /* 0x000fe20001724270 */
[-C--:B------:R-:W-:Y:S01]  /*37b0*/  FMUL R49, R49, R23.reuse ;  /* 0x0000001731317220 */ /* 0x080fe20000400000 */
[----:B------:R-:W-:Y:S01]  /*37c0*/  ISETP.GT.AND P2, PT, R3, 0x8, P2 ;  /* 0x000000080300780c */ /* 0x000fe20001744270 */
[-C--:B0-----:R-:W-:Y:S01]  /*37d0*/  FMUL R5, R32, R23.reuse ;  /* 0x0000001720057220 */ /* 0x081fe20000400000 */
[----:B------:R-:W-:Y:S01]  /*37e0*/  @P3 STG.E desc[UR36][R8.64+0x24], R31 ;  /* 0x0000241f08003986 */ /* 0x000fe2000c101924 */
[----:B------:R-:W-:Y:S01]  /*37f0*/  ISETP.GT.AND P3, PT, R4, 0x18, PT ;  /* 0x000000180400780c */ /* 0x000fe20003f64270 */
[-C--:B------:R-:W-:Y:S01]  /*3800*/  FMUL R51, R51, R23.reuse ;  /* 0x0000001733337220 */ /* 0x080fe20000400000 */
[-C--:B------:R-:W-:Y:S01]  /*3810*/  FMUL R53, R53, R23.reuse ;  /* 0x0000001735357220 */ /* 0x080fe20000400000 */
[----:B------:R0:W-:Y:S01]  /*3820*/  @P4 STG.E desc[UR36][R6.64+0x40], R5 ;  /* 0x0000400506004986 */ /* 0x0001e2000c101924 */
[C---:B------:R-:W-:Y:S01]  /*3830*/  ISETP.GT.AND P4, PT, R3.reuse, RZ, P3 ;  /* 0x000000ff0300720c */ /* 0x040fe20001f84270 */
[-C--:B------:R-:W-:Y:S01]  /*3840*/  FMUL R13, R54, R23.reuse ;  /* 0x00000017360d7220 */ /* 0x080fe20000400000 */
[-C--:B-1----:R-:W-:Y:S01]  /*3850*/  FMUL R11, R34, R23.reuse ;  /* 0x00000017220b7220 */ /* 0x082fe20000400000 */
[----:B------:R-:W-:Y:S01]  /*3860*/  ISETP.GT.AND P3, PT, R3, 0x8, P3 ;  /* 0x000000080300780c */ /* 0x000fe20001f64270 */
[----:B------:R-:W-:Y:S01]  /*3870*/  @P1 STG.E desc[UR36][R6.64+0x44], R33 ;  /* 0x0000442106001986 */ /* 0x000fe2000c101924 */
[----:B------:R-:W-:Y:S01]  /*3880*/  ISETP.GT.AND P1, PT, R4, 0x19, PT ;  /* 0x000000190400780c */ /* 0x000fe20003f24270 */
[----:B------:R-:W-:-:S02]  /*3890*/  FMUL R55, R55, R23 ;  /* 0x0000001737377220 */ /* 0x000fc40000400000 */
[----:B------:R1:W-:Y:S01]  /*38a0*/  @P0 STG.E desc[UR36][R8.64+0x40], R11 ;  /* 0x0000400b08000986 */ /* 0x0003e2000c101924 */
[C---:B------:R-:W-:Y:S01]  /*38b0*/  ISETP.GT.AND P0, PT, R3.reuse, RZ, P1 ;  /* 0x000000ff0300720c */ /* 0x040fe20000f04270 */
[-C--:B0-----:R-:W-:Y:S02]  /*38c0*/  FMUL R5, R36, R23.reuse ;  /* 0x0000001724057220 */ /* 0x081fe40000400000 */
[----:B------:R-:W-:Y:S01]  /*38d0*/  @P2 STG.E desc[UR36][R8.64+0x44], R35 ;  /* 0x0000442308002986 */ /* 0x000fe2000c101924 */
[----:B------:R-:W-:Y:S02]  /*38e0*/  ISETP.GT.AND P2, PT, R4, 0x20, PT ;  /* 0x000000200400780c */ /* 0x000fe40003f44270 */
[C---:B------:R-:W-:Y:S01]  /*38f0*/  ISETP.GT.AND P1, PT, R3.reuse, 0x8, P1 ;  /* 0x000000080300780c */ /* 0x040fe20000f24270 */
[----:B------:R0:W-:Y:S01]  /*3900*/  @P4 STG.E desc[UR36][R6.64+0x60], R5 ;  /* 0x0000600506004986 */ /* 0x0001e2000c101924 */
[C---:B------:R-:W-:Y:S02]  /*3910*/  ISETP.GT.AND P4, PT, R3.reuse, RZ, P2 ;  /* 0x000000ff0300720c */ /* 0x040fe40001784270 */
[----:B------:R-:W-:Y:S01]  /*3920*/  ISETP.GT.AND P2, PT, R3, 0x8, P2 ;  /* 0x000000080300780c */ /* 0x000fe20001744270 */
[----:B-1----:R-:W-:-:S02]  /*3930*/  FMUL R11, R38, R23 ;  /* 0x00000017260b7220 */ /* 0x002fc40000400000 */
[----:B------:R-:W-:Y:S01]  /*3940*/  @P0 STG.E desc[UR36][R6.64+0x64], R37 ;  /* 0x0000642506000986 */ /* 0x000fe2000c101924 */
[----:B------:R-:W-:-:S03]  /*3950*/  ISETP.GT.AND P0, PT, R4, 0x21, PT ;  /* 0x000000210400780c */ /* 0x000fc60003f04270 */
[----:B------:R1:W-:Y:S01]  /*3960*/  @P3 STG.E desc[UR36][R8.64+0x60], R11 ;  /* 0x0000600b08003986 */ /* 0x0003e2000c101924 */
[C---:B------:R-:W-:Y:S01]  /*3970*/  ISETP.GT.AND P3, PT, R3.reuse, RZ, P0 ;  /* 0x000000ff0300720c */ /* 0x040fe20000764270 */
[----:B0-----:R-:W-:Y:S01]  /*3980*/  FMUL R5, R40, R23 ;  /* 0x0000001728057220 */ /* 0x001fe20000400000 */
[----:B------:R-:W-:Y:S01]  /*3990*/  ISETP.GT.AND P0, PT, R3, 0x8, P0 ;  /* 0x000000080300780c */ /* 0x000fe20000704270 */
[----:B------:R-:W-:Y:S01]  /*39a0*/  @P1 STG.E desc[UR36][R8.64+0x64], R39 ;  /* 0x0000642708001986 */ /* 0x000fe2000c101924 */
[----:B------:R-:W-:-:S03]  /*39b0*/  ISETP.GT.AND P1, PT, R4, 0x28, PT ;  /* 0x000000280400780c */ /* 0x000fc60003f24270 */
[----:B------:R0:W-:Y:S01]  /*39c0*/  @P4 STG.E desc[UR36][R6.64+0x80], R5 ;  /* 0x0000800506004986 */ /* 0x0001e2000c101924 */
[C---:B------:R-:W-:Y:S02]  /*39d0*/  ISETP.GT.AND P4, PT, R3.reuse, RZ, P1 ;  /* 0x000000ff0300720c */ /* 0x040fe40000f84270 */
[----:B------:R-:W-:Y:S01]  /*39e0*/  ISETP.GT.AND P1, PT, R3, 0x8, P1 ;  /* 0x000000080300780c */ /* 0x000fe20000f24270 */
[----:B-1----:R-:W-:Y:S02]  /*39f0*/  FMUL R11, R42, R23 ;  /* 0x000000172a0b7220 */ /* 0x002fe40000400000 */
        /* <DEDUP_REMOVED lines=21> */
[----:B------:R-:W-:Y:S01]  /*3b50*/  ISETP.GT.AND P4, PT, R4, 0x38, PT ;  /* 0x000000380400780c */ /* 0x000fe20003f84270 */
[----:B-1----:R-:W-:-:S04]  /*3b60*/  FMUL R11, R50, R23 ;  /* 0x00000017320b7220 */ /* 0x002fc80000400000 */
[----:B------:R-:W-:Y:S02]  /*3b70*/  @P1 IMAD.MOV.U32 R4, RZ, RZ, R6 ;  /* 0x000000ffff041224 */ /* 0x000fe400078e0006 */
[----:B0-----:R-:W-:-:S05]  /*3b80*/  @P1 IMAD.MOV.U32 R5, RZ, RZ, R7 ;  /* 0x000000ffff051224 */ /* 0x001fca00078e0007 */
[----:B------:R0:W-:Y:S01]  /*3b90*/  @P1 STG.E desc[UR36][R4.64+0xc4], R49 ;  /* 0x0000c43104001986 */ /* 0x0001e2000c101924 */
[C---:B------:R-:W-:Y:S02]  /*3ba0*/  ISETP.GT.AND P1, PT, R3.reuse, RZ, P4 ;  /* 0x000000ff0300720c */ /* 0x040fe40002724270 */
[----:B------:R-:W-:Y:S01]  /*3bb0*/  ISETP.GT.AND P4, PT, R3, 0x8, P4 ;  /* 0x000000080300780c */ /* 0x000fe20002784270 */
[----:B0-----:R-:W-:Y:S02]  /*3bc0*/  @P0 IMAD.MOV.U32 R4, RZ, RZ, R8 ;  /* 0x000000ffff040224 */ /* 0x001fe400078e0008 */
[----:B------:R-:W-:-:S05]  /*3bd0*/  @P0 IMAD.MOV.U32 R5, RZ, RZ, R9 ;  /* 0x000000ffff050224 */ /* 0x000fca00078e0009 */
[----:B------:R0:W-:Y:S01]  /*3be0*/  @P0 STG.E desc[UR36][R4.64+0xc0], R11 ;  /* 0x0000c00b04000986 */ /* 0x0001e2000c101924 */
[C---:B------:R-:W-:Y:S02]  /*3bf0*/  ISETP.GT.AND P0, PT, R3.reuse, RZ, P3 ;  /* 0x000000ff0300720c */ /* 0x040fe40001f04270 */
[----:B------:R-:W-:Y:S01]  /*3c00*/  ISETP.GT.AND P3, PT, R3, 0x8, P3 ;  /* 0x000000080300780c */ /* 0x000fe20001f64270 */
[----:B------:R-:W-:Y:S01]  /*3c10*/  FMUL R3, R52, R23 ;  /* 0x0000001734037220 */ /* 0x000fe20000400000 */
[----:B0-----:R-:W-:Y:S02]  /*3c20*/  @P2 IMAD.MOV.U32 R4, RZ, RZ, R8 ;  /* 0x000000ffff042224 */ /* 0x001fe400078e0008 */
[----:B------:R-:W-:-:S05]  /*3c30*/  @P2 IMAD.MOV.U32 R5, RZ, RZ, R9 ;  /* 0x000000ffff052224 */ /* 0x000fca00078e0009 */
[----:B------:R0:W-:Y:S02]  /*3c40*/  @P2 STG.E desc[UR36][R4.64+0xc4], R51 ;  /* 0x0000c43304002986 */ /* 0x0001e4000c101924 */
[----:B0-----:R-:W-:Y:S02]  /*3c50*/  @P1 IMAD.MOV.U32 R4, RZ, RZ, R6 ;  /* 0x000000ffff041224 */ /* 0x001fe400078e0006 */
[----:B------:R-:W-:-:S05]  /*3c60*/  @P1 IMAD.MOV.U32 R5, RZ, RZ, R7 ;  /* 0x000000ffff051224 */ /* 0x000fca00078e0007 */
[----:B------:R0:W-:Y:S04]  /*3c70*/  @P1 STG.E desc[UR36][R4.64+0xe0], R3 ;  /* 0x0000e00304001986 */ /* 0x0001e8000c101924 */
[----:B------:R1:W-:Y:S01]  /*3c80*/  @P0 STG.E desc[UR36][R6.64+0xe4], R53 ;  /* 0x0000e43506000986 */ /* 0x0003e2000c101924 */
[----:B0-----:R-:W-:Y:S02]  /*3c90*/  @P4 IMAD.MOV.U32 R4, RZ, RZ, R8 ;  /* 0x000000ffff044224 */ /* 0x001fe400078e0008 */
[----:B------:R-:W-:-:S05]  /*3ca0*/  @P4 IMAD.MOV.U32 R5, RZ, RZ, R9 ;  /* 0x000000ffff054224 */ /* 0x000fca00078e0009 */
[----:B------:R1:W-:Y:S04]  /*3cb0*/  @P4 STG.E desc[UR36][R4.64+0xe0], R13 ;  /* 0x0000e00d04004986 */ /* 0x0003e8000c101924 */
[----:B------:R1:W-:Y:S02]  /*3cc0*/  @P3 STG.E desc[UR36][R8.64+0xe4], R55 ;  /* 0x0000e43708003986 */ /* 0x0003e4000c101924 */
.L_x_97:
[----:B------:R-:W-:Y:S05]  /*3cd0*/  BSYNC B0 ;  /* 0x0000000000007941 */ /* 0x000fea0003800000 */
.L_x_35:
[----:B------:R-:W-:Y:S01]  /*3ce0*/  ULDC UR4, c[0x0][0xc] ;  /* 0x0000030000047ab9 */ /* 0x000fe20000000800 */
[----:B------:R-:W-:Y:S01]  /*3cf0*/  ULDC UR5, c[0x0][0x10] ;  /* 0x0000040000057ab9 */ /* 0x000fe20000000800 */
[----:B------:R-:W2:Y:S01]  /*3d00*/  LDC R3, c[0x0][0x14] ;  /* 0x00000500ff037b82 */ /* 0x000ea20000000800 */
[----:B------:R-:W-:Y:S01]  /*3d10*/  UIMAD.WIDE.U32 UR4, UR4, UR5, URZ ;  /* 0x00000005040472a5 */ /* 0x000fe2000f8e003f */
[----:B------:R-:W-:Y:S02]  /*3d20*/  IMAD.MOV.U32 R61, RZ, RZ, -0x1 ;  /* 0xffffffffff3d7424 */ /* 0x000fe400078e00ff */
[----:B------:R-:W-:-:S03]  /*3d30*/  IMAD.MOV.U32 R57, RZ, RZ, -0x1 ;  /* 0xffffffffff397424 */ /* 0x000fc600078e00ff */
[----:B--2---:R-:W-:-:S04]  /*3d40*/  IMAD.WIDE.U32 R16, R3, UR4, R16 ;  /* 0x0000000403107c25 */ /* 0x004fc8000f8e0010 */
[----:B------:R-:W-:Y:S01]  /*3d50*/  IMAD R3, R3, UR5, RZ ;  /* 0x0000000503037c24 */ /* 0x000fe2000f8e02ff */
[----:B------:R-:W-:Y:S02]  /*3d60*/  ULDC.64 UR4, c[0x0][0x650] ;  /* 0x0001940000047ab9 */ /* 0x000fe40000000a00 */
[----:B------:R-:W-:Y:S01]  /*3d70*/  ISETP.GE.U32.AND P0, PT, R16, UR4, PT ;  /* 0x0000000410007c0c */ /* 0x000fe2000bf06070 */
[--C-:B------:R-:W-:Y:S01]  /*3d80*/  IMAD.IADD R17, R17, 0x1, R3.reuse ;  /* 0x0000000111117824 */ /* 0x100fe200078e0203 */
[----:B------:R-:W-:-:S04]  /*3d90*/  PRMT R3, RZ, 0x7610, R3 ;  /* 0x00007610ff037816 */ /* 0x000fc80000000003 */
[----:B------:R-:W-:-:S13]  /*3da0*/  ISETP.GE.U32.AND.EX P0, PT, R17, UR5, PT, P0 ;  /* 0x0000000511007c0c */ /* 0x000fda000bf06100 */
[----:B------:R-:W-:Y:S05]  /*3db0*/  @P0 BRA `(.L_x_98) ;  /* 0x0000000400640947 */ /* 0x000fea0003800000 */
[----:B0--3--:R-:W0:Y:S01]  /*3dc0*/  S2R R12, SR_CTAID.X ;  /* 0x00000000000c7919 */ /* 0x009e220000002500 */
[----:B-1----:R-:W1:Y:S01]  /*3dd0*/  LDC.64 R10, c[0x0][0x628] ;  /* 0x00018a00ff0a7b82 */ /* 0x002e620000000a00 */
[----:B------:R-:W-:Y:S01]  /*3de0*/  ULDC UR4, c[0x0][0x150] ;  /* 0x0000540000047ab9 */ /* 0x000fe20000000800 */
[----:B----4-:R-:W-:Y:S01]  /*3df0*/  IMAD.MOV.U32 R8, RZ, RZ, R16 ;  /* 0x000000ffff087224 */ /* 0x010fe200078e0010 */
[----:B------:R-:W2:Y:S01]  /*3e00*/  S2R R24, SR_CTAID.Y ;  /* 0x0000000000187919 */ /* 0x000ea20000002600 */
[----:B------:R-:W-:-:S04]  /*3e10*/  IMAD.MOV.U32 R9, RZ, RZ, R17 ;  /* 0x000000ffff097224 */ /* 0x000fc800078e0011 */
[----:B------:R-:W3:Y:S08]  /*3e20*/  LDC R21, c[0x0][0x144] ;  /* 0x00005100ff157b82 */ /* 0x000ef00000000800 */
[----:B------:R-:W4:Y:S08]  /*3e30*/  LDC R0, c[0x0][0x630] ;  /* 0x00018c00ff007b82 */ /* 0x000f300000000800 */
[----:B------:R-:W2:Y:S01]  /*3e40*/  LDC.64 R14, c[0x0][0x620] ;  /* 0x00018800ff0e7b82 */ /* 0x000ea20000000a00 */
[----:B-1----:R-:W-:-:S04]  /*3e50*/  ISETP.NE.U32.AND P0, PT, R10, RZ, PT ;  /* 0x000000ff0a00720c */ /* 0x002fc80003f05070 */
[----:B------:R-:W-:Y:S02]  /*3e60*/  ISETP.NE.AND.EX P0, PT, R11, RZ, PT, P0 ;  /* 0x000000ff0b00720c */ /* 0x000fe40003f05300 */
[----:B0-----:R-:W-:-:S05]  /*3e70*/  I2FP.F32.U32 R3, R12 ;  /* 0x0000000c00037245 */ /* 0x001fca0000201000 */
[----:B------:R-:W-:-:S04]  /*3e80*/  FMUL R3, R3, UR4 ;  /* 0x0000000403037c20 */ /* 0x000fc80008400000 */
[----:B------:R0:W1:Y:S02]  /*3e90*/  F2I.U32.TRUNC.NTZ R20, R3 ;  /* 0x0000000300147305 */ /* 0x000064000020f000 */
[----:B---34-:R-:W-:Y:S05]  /*3ea0*/  @!P0 BRA `(.L_x_99) ;  /* 0x0000000000288947 */ /* 0x018fea0003800000 */
[----:B0-----:R-:W0:Y:S02]  /*3eb0*/  LDC R3, c[0x0][0x634] ;  /* 0x00018d00ff037b82 */ /* 0x001e240000000800 */
        /* <DEDUP_REMOVED lines=9> */
.L_x_99:
[----:B------:R-:W3:Y:S01]  /*3f50*/  LDC.64 R28, c[0x0][0x640] ;  /* 0x00019000ff1c7b82 */ /* 0x000ee20000000a00 */
[-CC-:B------:R-:W-:Y:S01]  /*3f60*/  SHF.R.U64 R57, R8, R0.reuse, R9.reuse ;  /* 0x0000000008397219 */ /* 0x180fe20000001209 */
[----:B-1----:R-:W-:Y:S01]  /*3f70*/  IMAD.MOV R20, RZ, RZ, -R20 ;  /* 0x000000ffff147224 */ /* 0x002fe200078e0a14 */
[----:B------:R-:W-:Y:S01]  /*3f80*/  SHF.R.U32.HI R0, RZ, R0, R9 ;  /* 0x00000000ff007219 */ /* 0x000fe20000011609 */
[----:B------:R-:W-:Y:S01]  /*3f90*/  ULDC UR4, c[0x0][0x154] ;  /* 0x0000550000047ab9 */ /* 0x000fe20000000800 */
[----:B0-----:R-:W-:Y:S01]  /*3fa0*/  IADD3 R3, P0, RZ, -R57, RZ ;  /* 0x80000039ff037210 */ /* 0x001fe20007f1e0ff */
[----:B------:R-:W-:Y:S02]  /*3fb0*/  IMAD R21, R21, R20, R12 ;  /* 0x0000001415157224 */ /* 0x000fe400078e020c */
[----:B------:R-:W0:Y:S01]  /*3fc0*/  LDC R6, c[0x0][0x618] ;  /* 0x00018600ff067b82 */ /* 0x000e220000000800 */
[----:B------:R-:W-:Y:S02]  /*3fd0*/  IMAD.MOV.U32 R7, RZ, RZ, 0x1 ;  /* 0x00000001ff077424 */ /* 0x000fe400078e00ff */
[----:B------:R-:W-:-:S04]  /*3fe0*/  IMAD.X R5, RZ, RZ, ~R0, P0 ;  /* 0x000000ffff057224 */ /* 0x000fc800000e0e00 */
[-C--:B--2---:R-:W-:Y:S01]  /*3ff0*/  IMAD R0, R5, R14.reuse, RZ ;  /* 0x0000000e05007224 */ /* 0x084fe200078e02ff */
[----:B------:R-:W1:Y:S01]  /*4000*/  LDC R8, c[0x0][0x608] ;  /* 0x00018200ff087b82 */ /* 0x000e620000000800 */
[----:B------:R-:W-:-:S04]  /*4010*/  IMAD.WIDE.U32 R4, R3, R14, R16 ;  /* 0x0000000e03047225 */ /* 0x000fc800078e0010 */
[----:B------:R-:W-:Y:S01]  /*4020*/  IMAD R3, R3, R15, R0 ;  /* 0x0000000f03037224 */ /* 0x000fe200078e0200 */
[----:B------:R-:W-:Y:S02]  /*4030*/  I2FP.F32.U32 R0, R24 ;  /* 0x0000001800007245 */ /* 0x000fe40000201000 */
[----:B------:R-:W2:Y:S01]  /*4040*/  LDC R26, c[0x0][0x658] ;  /* 0x00019600ff1a7b82 */ /* 0x000ea20000000800 */
[----:B------:R-:W-:Y:S01]  /*4050*/  IMAD.IADD R3, R5, 0x1, R3 ;  /* 0x0000000105037824 */ /* 0x000fe200078e0203 */
[----:B---3--:R-:W-:Y:S01]  /*4060*/  ISETP.NE.U32.AND P0, PT, R28, RZ, PT ;  /* 0x000000ff1c00720c */ /* 0x008fe20003f05070 */
[----:B------:R-:W-:Y:S01]  /*4070*/  FMUL R0, R0, UR4 ;  /* 0x0000000400007c20 */ /* 0x000fe20008400000 */
[----:B------:R-:W-:Y:S02]  /*4080*/  IMAD.MOV.U32 R5, RZ, RZ, -0x1 ;  /* 0xffffffffff057424 */ /* 0x000fe400078e00ff */
[----:B------:R-:W-:Y:S01]  /*4090*/  ISETP.NE.AND.EX P0, PT, R29, RZ, PT, P0 ;  /* 0x000000ff1d00720c */ /* 0x000fe20003f05300 */
[----:B------:R3:W4:Y:S01]  /*40a0*/  F2I.U32.TRUNC.NTZ R13, R0 ;  /* 0x00000000000d7305 */ /* 0x000722000020f000 */
[----:B------:R-:W3:Y:S01]  /*40b0*/  LDC R15, c[0x0][0x148] ;  /* 0x00005200ff0f7b82 */ /* 0x000ee20000000800 */
[----:B0-----:R-:W-:-:S02]  /*40c0*/  SHF.R.U64 R12, R4, R6, R3 ;  /* 0x00000006040c7219 */ /* 0x001fc40000001203 */
[----:B------:R-:W-:-:S05]  /*40d0*/  SHF.R.U32.HI R3, RZ, R6, R3 ;  /* 0x00000006ff037219 */ /* 0x000fca0000011603 */
[----:B------:R-:W0:Y:S01]  /*40e0*/  LDC R20, c[0x0][0x600] ;  /* 0x00018000ff147b82 */ /* 0x000e220000000800 */
[-CC-:B-1----:R-:W-:Y:S02]  /*40f0*/  SHF.R.U64 R10, R12, R8.reuse, R3.reuse ;  /* 0x000000080c0a7219 */ /* 0x182fe40000001203 */
[----:B------:R-:W-:-:S05]  /*4100*/  SHF.R.U32.HI R3, RZ, R8, R3 ;  /* 0x00000008ff037219 */ /* 0x000fca0000011603 */
[----:B------:R-:W1:Y:S01]  /*4110*/  LDC R27, c[0x0][0x648] ;  /* 0x00019200ff1b7b82 */ /* 0x000e620000000800 */
[-C--:B--2---:R-:W-:Y:S02]  /*4120*/  SHF.L.U32 R4, R5, R26.reuse, RZ ;  /* 0x0000001a05047219 */ /* 0x084fe400000006ff */
[-CC-:B------:R-:W-:Y:S02]  /*4130*/  SHF.R.U64 R14, R10, R26.reuse, R3.reuse ;  /* 0x0000001a0a0e7219 */ /* 0x180fe40000001203 */
[----:B------:R-:W-:Y:S02]  /*4140*/  SHF.R.U32.HI R5, RZ, R26, R3 ;  /* 0x0000001aff057219 */ /* 0x000fe40000011603 */
[----:B------:R-:W-:Y:S01]  /*4150*/  LOP3.LUT R25, RZ, R4, RZ, 0x33, !PT ;  /* 0x00000004ff197212 */ /* 0x000fe200078e33ff */
[----:B------:R-:W2:Y:S01]  /*4160*/  LDC R30, c[0x0][0x638] ;  /* 0x00018e00ff1e7b82 */ /* 0x000ea20000000800 */
[----:B------:R-:W-:Y:S01]  /*4170*/  SHF.L.U32 R26, R7, R26, RZ ;  /* 0x0000001a071a7219 */ /* 0x000fe200000006ff */
[----:B------:R-:W-:-:S06]  /*4180*/  IMAD.MOV.U32 R4, RZ, RZ, R14 ;  /* 0x000000ffff047224 */ /* 0x000fcc00078e000e */
[----:B------:R-:W0:Y:S01]  /*4190*/  LDC R31, c[0x0][0x610] ;  /* 0x00018400ff1f7b82 */ /* 0x000e220000000800 */
[----:B----4-:R-:W-:Y:S05]  /*41a0*/  @!P0 BRA `(.L_x_100) ;  /* 0x0000000000288947 */ /* 0x010fea0003800000 */
        /* <DEDUP_REMOVED lines=10> */
.L_x_100:
[----:B------:R-:W-:Y:S01]  /*4250*/  ISETP.NE.AND P0, PT, R2, 0x1, PT ;  /* 0x000000010200780c */ /* 0x000fe20003f05270 */
[----:B0-----:R-:W-:Y:S01]  /*4260*/  VIADD R7, R20, 0xffffffff ;  /* 0xffffffff14077836 */ /* 0x001fe20000000000 */
[----:B-1-3--:R-:W-:Y:S01]  /*4270*/  SHF.R.U64 R0, R4, R27, R5 ;  /* 0x0000001b04007219 */ /* 0x00afe20000001205 */
[----:B------:R-:W-:Y:S01]  /*4280*/  IMAD.MOV R13, RZ, RZ, -R13 ;  /* 0x000000ffff0d7224 */ /* 0x000fe200078e0a0d */
[----:B------:R-:W-:Y:S01]  /*4290*/  LOP3.LUT R5, R10, R25, RZ, 0xc0, !PT ;  /* 0x000000190a057212 */ /* 0x000fe200078ec0ff */
[----:B------:R-:W-:Y:S01]  /*42a0*/  IMAD.MOV.U32 R4, RZ, RZ, 0x1 ;  /* 0x00000001ff047424 */ /* 0x000fe200078e00ff */
[----:B------:R-:W-:Y:S01]  /*42b0*/  LOP3.LUT R12, R12, R7, RZ, 0xc0, !PT ;  /* 0x000000070c0c7212 */ /* 0x000fe200078ec0ff */
[----:B------:R-:W-:Y:S02]  /*42c0*/  IMAD.MOV R3, RZ, RZ, -R0 ;  /* 0x000000ffff037224 */ /* 0x000fe400078e0a00 */
[----:B------:R-:W-:Y:S02]  /*42d0*/  IMAD R0, R26, R0, R5 ;  /* 0x000000001a007224 */ /* 0x000fe400078e0205 */
[----:B--2---:R-:W-:-:S02]  /*42e0*/  IMAD R3, R3, R30, R14 ;  /* 0x0000001e03037224 */ /* 0x004fc400078e020e */
[----:B------:R-:W-:Y:S02]  /*42f0*/  @P0 IMAD R21, R15, R13, R24 ;  /* 0x0000000d0f150224 */ /* 0x000fe400078e0218 */
[----:B------:R-:W-:Y:S01]  /*4300*/  IMAD R5, R3, R20, R12 ;  /* 0x0000001403057224 */ /* 0x000fe200078e020c */
[----:B------:R-:W-:Y:S01]  /*4310*/  PRMT R3, R4, 0x7610, R3 ;  /* 0x0000761004037816 */ /* 0x000fe20000000003 */
[----:B------:R-:W-:-:S05]  /*4320*/  IMAD R0, R0, R31, R21 ;  /* 0x0000001f00007224 */ /* 0x000fca00078e0215 */
[----:B------:R-:W-:Y:S02]  /*4330*/  SEL R61, R5, R0, !P0 ;  /* 0x00000000053d7207 */ /* 0x000fe40004000000 */
[----:B------:R-:W-:-:S07]  /*4340*/  SEL R0, R0, R5, !P0 ;  /* 0x0000000500007207 */ /* 0x000fce0004000000 */
.L_x_98:
[----:B------:R-:W-:Y:S01]  /*4350*/  LOP3.LUT P0, RZ, R3, 0xff, RZ, 0xc0, !PT ;  /* 0x000000ff03ff7812 */ /* 0x000fe2000780c0ff */
[----:B------:R-:W-:-:S12]  /*4360*/  IMAD.MOV.U32 R60, RZ, RZ, R0 ;  /* 0x000000ffff3c7224 */ /* 0x000fd800078e0000 */
[----:B------:R-:W-:Y:S05]  /*4370*/  @P0 BRA `(.L_x_101) ;  /* 0xffffffcc00b40947 */ /* 0x000fea000383ffff */
[----:B------:R-:W-:Y:S05]  /*4380*/  EXIT ;  /* 0x000000000000794d */ /* 0x000fea0003800000 */
.L_x_8:
[----:B0-----:R-:W-:Y:S01]  /*4390*/  ULDC.64 UR4, c[0x0][0x650] ;  /* 0x0001940000047ab9 */ /* 0x001fe20000000a00 */
        /* <DEDUP_REMOVED lines=25> */
.L_x_103:
[----:B------:R-:W0:Y:S01]  /*4530*/  LDC.64 R28, c[0x0][0x640] ;  /* 0x00019000ff1c7b82 */ /* 0x000e220000000a00 */
[-CC-:B------:R-:W-:Y:S01]  /*4540*/  SHF.R.U64 R22, R12, R6.reuse, R13.reuse ;  /* 0x000000060c167219 */ /* 0x180fe2000000120d */
[----:B------:R-:W-:Y:S01]  /*4550*/  IMAD.MOV.U32 R30, RZ, RZ, 0x1 ;  /* 0x00000001ff1e7424 */ /* 0x000fe200078e00ff */
[----:B------:R-:W-:Y:S02]  /*4560*/  SHF.R.U32.HI R6, RZ, R6, R13 ;  /* 0x00000006ff067219 */ /* 0x000fe4000001160d */
        /* <DEDUP_REMOVED lines=8> */
[----:B------:R-:W-:Y:S01]  /*45f0*/  IMAD.IADD R9, R9, 0x1, R11 ;  /* 0x0000000109097824 */ /* 0x000fe200078e020b */
[----:B0-----:R-:W-:-:S04]  /*4600*/  ISETP.NE.U32.AND P0, PT, R28, RZ, PT ;  /* 0x000000ff1c00720c */ /* 0x001fc80003f05070 */
[----:B------:R-:W-:Y:S02]  /*4610*/  ISETP.NE.AND.EX P0, PT, R29, RZ, PT, P0 ;  /* 0x000000ff1d00720c */ /* 0x000fe40003f05300 */
[----:B------:R-:W0:Y:S01]  /*4620*/  LDC R20, c[0x0][0x600] ;  /* 0x00018000ff147b82 */ /* 0x000e220000000800 */
[-CC-:B-1----:R-:W-:Y:S01]  /*4630*/  SHF.R.U64 R14, R8, R10.reuse, R9.reuse ;  /* 0x0000000a080e7219 */ /* 0x182fe20000001209 */
[----:B------:R-:W-:Y:S01]  /*4640*/  IMAD.MOV.U32 R8, RZ, RZ, -0x1 ;  /* 0xffffffffff087424 */ /* 0x000fe200078e00ff */
[----:B------:R-:W-:-:S05]  /*4650*/  SHF.R.U32.HI R9, RZ, R10, R9 ;  /* 0x0000000aff097219 */ /* 0x000fca0000011609 */
[----:B------:R-:W1:Y:S01]  /*4660*/  LDC R24, c[0x0][0x648] ;  /* 0x00019200ff187b82 */ /* 0x000e620000000800 */
[-CC-:B--2---:R-:W-:Y:S02]  /*4670*/  SHF.R.U64 R23, R14, R12.reuse, R9.reuse ;  /* 0x0000000c0e177219 */ /* 0x184fe40000001209 */
[----:B------:R-:W-:-:S05]  /*4680*/  SHF.R.U32.HI R6, RZ, R12, R9 ;  /* 0x0000000cff067219 */ /* 0x000fca0000011609 */
[----:B------:R-:W2:Y:S01]  /*4690*/  LDC R26, c[0x0][0x638] ;  /* 0x00018e00ff1a7b82 */ /* 0x000ea20000000800 */
[-C--:B---3--:R-:W-:Y:S02]  /*46a0*/  SHF.L.U32 R8, R8, R27.reuse, RZ ;  /* 0x0000001b08087219 */ /* 0x088fe400000006ff */
[-CC-:B------:R-:W-:Y:S02]  /*46b0*/  SHF.R.U64 R25, R23, R27.reuse, R6.reuse ;  /* 0x0000001b17197219 */ /* 0x180fe40000001206 */
[----:B------:R-:W-:Y:S02]  /*46c0*/  LOP3.LUT R32, RZ, R8, RZ, 0x33, !PT ;  /* 0x00000008ff207212 */ /* 0x000fe400078e33ff */
[----:B------:R-:W-:Y:S01]  /*46d0*/  SHF.R.U32.HI R9, RZ, R27, R6 ;  /* 0x0000001bff097219 */ /* 0x000fe20000011606 */
[----:B------:R-:W3:Y:S01]  /*46e0*/  LDC R31, c[0x0][0x610] ;  /* 0x00018400ff1f7b82 */ /* 0x000ee20000000800 */
[----:B------:R-:W-:Y:S01]  /*46f0*/  IMAD.MOV.U32 R8, RZ, RZ, R25 ;  /* 0x000000ffff087224 */ /* 0x000fe200078e0019 */
[----:B------:R-:W-:Y:S06]  /*4700*/  @!P0 BRA `(.L_x_104) ;  /* 0x0000000000288947 */ /* 0x000fec0003800000 */
        /* <DEDUP_REMOVED lines=10> */
.L_x_104:
[----:B------:R-:W-:Y:S02]  /*47b0*/  ISETP.NE.AND P0, PT, R2, 0x1, PT ;  /* 0x000000010200780c */ /* 0x000fe40003f05270 */
[----:B-1----:R-:W-:Y:S01]  /*47c0*/  SHF.R.U64 R6, R8, R24, R9 ;  /* 0x0000001808067219 */ /* 0x002fe20000001209 */
[----:B0-----:R-:W-:Y:S01]  /*47d0*/  VIADD R9, R20, 0xffffffff ;  /* 0xffffffff14097836 */ /* 0x001fe20000000000 */
[----:B------:R-:W-:Y:S02]  /*47e0*/  SHF.L.U32 R30, R30, R27, RZ ;  /* 0x0000001b1e1e7219 */ /* 0x000fe400000006ff */
[----:B------:R-:W-:Y:S01]  /*47f0*/  LOP3.LUT R5, R23, R32, RZ, 0xc0, !PT ;  /* 0x0000002017057212 */ /* 0x000fe200078ec0ff */
[----:B------:R-:W-:-:S04]  /*4800*/  IMAD.MOV R8, RZ, RZ, -R6 ;  /* 0x000000ffff087224 */ /* 0x000fc800078e0a06 */
[----:B------:R-:W-:Y:S01]  /*4810*/  IMAD R6, R30, R6, R5 ;  /* 0x000000061e067224 */ /* 0x000fe200078e0205 */
[----:B------:R-:W-:Y:S01]  /*4820*/  LOP3.LUT R5, R14, R9, RZ, 0xc0, !PT ;  /* 0x000000090e057212 */ /* 0x000fe200078ec0ff */
[----:B------:R-:W-:Y:S02]  /*4830*/  @P0 IMAD R3, R7, R21, R4 ;  /* 0x0000001507030224 */ /* 0x000fe400078e0204 */
[----:B--2---:R-:W-:Y:S02]  /*4840*/  IMAD R4, R8, R26, R25 ;  /* 0x0000001a08047224 */ /* 0x004fe400078e0219 */
[----:B---3--:R-:W-:Y:S02]  /*4850*/  IMAD R3, R6, R31, R3 ;  /* 0x0000001f06037224 */ /* 0x008fe400078e0203 */
[----:B------:R-:W-:Y:S02]  /*4860*/  IMAD R4, R4, R20, R5 ;  /* 0x0000001404047224 */ /* 0x000fe400078e0205 */
[----:B------:R-:W-:-:S02]  /*4870*/  IMAD.MOV.U32 R8, RZ, RZ, 0x1 ;  /* 0x00000001ff087424 */ /* 0x000fc400078e00ff */
[----:B------:R-:W-:Y:S01]  /*4880*/  IMAD.MOV.U32 R6, RZ, RZ, R22 ;  /* 0x000000ffff067224 */ /* 0x000fe200078e0016 */
[----:B------:R-:W-:Y:S02]  /*4890*/  SEL R13, R4, R3, !P0 ;  /* 0x00000003040d7207 */ /* 0x000fe40004000000 */
[----:B------:R-:W-:-:S07]  /*48a0*/  SEL R20, R3, R4, !P0 ;  /* 0x0000000403147207 */ /* 0x000fce0004000000 */
.L_x_102:
[----:B------:R-:W-:-:S08]  /*48b0*/  NOP ;  /* 0x0000000000007918 */ /* 0x000fd00000000000 */
[----:B------:R-:W0:-:S00]  /*48c0*/  USETMAXREG.DEALLOC.CTAPOOL 0x28 ;  /* 0x00000028000079c8 */ /* 0x000e0000080e0500 */
[----:B0-----:R-:W-:-:S13]  /*48d0*/  ISETP.NE.AND P0, PT, R0, RZ, PT ;  /* 0x000000ff0000720c */ /* 0x001fda0003f05270 */
[----:B------:R-:W-:Y:S05]  /*48e0*/  @P0 EXIT ;  /* 0x000000000000094d */ /* 0x000fea0003800000 */
[----:B------:R-:W-:Y:S01]  /*48f0*/  LOP3.LUT P0, RZ, R8, 0xff, RZ, 0xc0, !PT ;  /* 0x000000ff08ff7812 */ /* 0x000fe2000780c0ff */
[----:B------:R-:W-:Y:S02]  /*4900*/  IMAD.MOV.U32 R0, RZ, RZ, 0x1 ;  /* 0x00000001ff007424 */ /* 0x000fe400078e00ff */
[----:B------:R-:W-:-:S10]  /*4910*/  IMAD.MOV.U32 R3, RZ, RZ, RZ ;  /* 0x000000ffff037224 */ /* 0x000fd400078e00ff */
[----:B------:R-:W-:Y:S05]  /*4920*/  @!P0 BRA `(.L_x_105) ;  /* 0x0000000c00408947 */ /* 0x000fea0003800000 */
[----:B------:R-:W0:Y:S01]  /*4930*/  LDC R0, c[0x0][0x28c] ;  /* 0x0000a300ff007b82 */ /* 0x000e220000000800 */
[----:B------:R-:W-:Y:S01]  /*4940*/  ULDC UR5, c[0x0][0x658] ;  /* 0x0001960000057ab9 */ /* 0x000fe20000000800 */
[----:B------:R-:W-:Y:S01]  /*4950*/  UMOV UR7, 0xffffffff ;  /* 0xffffffff00077882 */ /* 0x000fe20000000000 */
[----:B------:R-:W-:Y:S01]  /*4960*/  ULDC UR6, c[0x0][0xc] ;  /* 0x0000030000067ab9 */ /* 0x000fe20000000800 */
[----:B------:R-:W-:Y:S01]  /*4970*/  USHF.L.U32 UR8, UR7, UR5, URZ ;  /* 0x0000000507087299 */ /* 0x000fe2000800063f */
[----:B------:R-:W-:Y:S01]  /*4980*/  BSSY B0, `(.L_x_105) ;  /* 0x00000ca000007945 */ /* 0x000fe20003800000 */
[----:B------:R-:W-:Y:S01]  /*4990*/  UMOV UR9, 0x1 ;  /* 0x0000000100097882 */ /* 0x000fe20000000000 */
[----:B------:R-:W-:Y:S01]  /*49a0*/  ULDC UR7, c[0x0][0x10] ;  /* 0x0000040000077ab9 */ /* 0x000fe20000000800 */
[----:B------:R-:W1:Y:S01]  /*49b0*/  S2UR UR10, SR_CgaCtaId ;  /* 0x00000000000a79c3 */ /* 0x000e620000008800 */
[----:B------:R-:W-:Y:S01]  /*49c0*/  UIMAD.WIDE.U32 UR6, UR6, UR7, URZ ;  /* 0x00000007060672a5 */ /* 0x000fe2000f8e003f */
[----:B------:R-:W-:Y:S01]  /*49d0*/  IMAD.MOV.U32 R9, RZ, RZ, 0x1 ;  /* 0x00000001ff097424 */ /* 0x000fe200078e00ff */
[----:B------:R-:W-:Y:S01]  /*49e0*/  USHF.L.U32 UR18, UR9, UR5, URZ ;  /* 0x0000000509127299 */ /* 0x000fe2000800063f */
[----:B------:R-:W-:Y:S01]  /*49f0*/  LOP3.LUT R8, R19, 0x2, RZ, 0xfc, !PT ;  /* 0x0000000213087812 */ /* 0x000fe200078efcff */
[----:B------:R-:W-:Y:S01]  /*4a00*/  ULDC UR4, c[0x0][0x600] ;  /* 0x0001800000047ab9 */ /* 0x000fe20000000800 */
[----:B------:R-:W-:Y:S01]  /*4a10*/  ULDC UR5, c[0x0][0x14] ;  /* 0x0000050000057ab9 */ /* 0x000fe20000000800 */
[----:B------:R-:W-:-:S02]  /*4a20*/  UIADD3 UR4, UR4, -0x1, URZ ;  /* 0xffffffff04047890 */ /* 0x000fc4000fffe03f */
[----:B------:R-:W-:Y:S02]  /*4a30*/  UIMAD.WIDE.U32 UR22, UR6, UR5, URZ ;  /* 0x00000005061672a5 */ /* 0x000fe4000f8e003f */
[----:B------:R-:W-:Y:S02]  /*4a40*/  UIMAD UR13, UR7, UR5, URZ ;  /* 0x00000005070d72a4 */ /* 0x000fe4000f8e023f */
[----:B------:R-:W-:Y:S02]  /*4a50*/  ULOP3.LUT UR17, URZ, UR8, URZ, 0x33, !UPT ;  /* 0x000000083f117292 */ /* 0x000fe4000f8e333f */
[----:B------:R-:W-:Y:S01]  /*4a60*/  UIADD3 UR13, UR23, UR13, URZ ;  /* 0x0000000d170d7290 */ /* 0x000fe2000fffe03f */
[----:B0-----:R-:W-:Y:S01]  /*4a70*/  VIADD R0, R0, 0x1f ;  /* 0x0000001f00007836 */ /* 0x001fe20000000000 */
[----:B------:R-:W-:-:S04]  /*4a80*/  ULDC.64 UR24, c[0x0][0x198] ;  /* 0x0000660000187ab9 */ /* 0x000fc80000000a00 */
[----:B------:R-:W-:Y:S01]  /*4a90*/  SHF.R.S32.HI R3, RZ, 0x1f, R0 ;  /* 0x0000001fff037819 */ /* 0x000fe20000011400 */
[----:B-1----:R-:W-:-:S03]  /*4aa0*/  IMAD.U32 R11, RZ, RZ, UR10 ;  /* 0x0000000aff0b7e24 */ /* 0x002fc6000f8e00ff */
[----:B------:R-:W-:Y:S01]  /*4ab0*/  LEA.HI R3, R3, R0, RZ, 0x5 ;  /* 0x0000000003037211 */ /* 0x000fe200078f28ff */
[----:B------:R-:W-:-:S03]  /*4ac0*/  IMAD.MOV.U32 R0, RZ, RZ, 0x1 ;  /* 0x00000001ff007424 */ /* 0x000fc600078e00ff */
[----:B------:R-:W-:Y:S01]  /*4ad0*/  SHF.R.S32.HI R10, RZ, 0x5, R3 ;  /* 0x00000005ff0a7819 */ /* 0x000fe20000011403 */
[----:B------:R-:W-:-:S04]  /*4ae0*/  IMAD.MOV.U32 R3, RZ, RZ, RZ ;  /* 0x000000ffff037224 */ /* 0x000fc800078e00ff */
[----:B------:R-:W-:-:S07]  /*4af0*/  VIADD R12, R10, 0x1 ;  /* 0x000000010a0c7836 */ /* 0x000fce0000000000 */
.L_x_116:
[----:B------:R-:W-:-:S03]  /*4b00*/  UMOV UR5, 0xffffffff ;  /* 0xffffffff00057882 */ /* 0x000fc60000000000 */
[----:B------:R-:W-:Y:S05]  /*4b10*/  BRA.DIV UR5, `(.L_x_106) ;  /* 0x0000001205607947 */ /* 0x000fea000b800000 */
[----:B------:R-:W-:-:S13]  /*4b20*/  ELECT P6, URZ, PT ;  /* 0x00000000003f782f */ /* 0x000fda00038c0000 */
.L_x_132:
[----:B------:R-:W0:Y:S01]  /*4b30*/  LDC R4, c[0x0][0x28c] ;  /* 0x0000a300ff047b82 */ /* 0x000e220000000800 */
[----:B------:R-:W-:Y:S01]  /*4b40*/  BSSY B1, `(.L_x_107) ;  /* 0x000003b000017945 */ /* 0x000fe20003800000 */
[----:B0-----:R-:W-:-:S13]  /*4b50*/  ISETP.LT.OR P6, PT, R4, 0x1, !P6 ;  /* 0x000000010400780c */ /* 0x001fda00077c1670 */
[----:B------:R-:W-:Y:S05]  /*4b60*/  @P6 BRA `(.L_x_108) ;  /* 0x0000000000e06947 */ /* 0x000fea0003800000 */
[----:B------:R-:W-:Y:S02]  /*4b70*/  IMAD R20, R20, 0x4, R11 ;  /* 0x0000000414147824 */ /* 0x000fe400078e020b */
[----:B------:R-:W-:Y:S02]  /*4b80*/  IMAD.SHL.U32 R15, R13, 0x40, RZ ;  /* 0x000000400d0f7824 */ /* 0x000fe400078e00ff */
[----:B------:R-:W-:Y:S02]  /*4b90*/  IMAD.MOV.U32 R22, RZ, RZ, RZ ;  /* 0x000000ffff167224 */ /* 0x000fe400078e00ff */
[----:B------:R-:W-:Y:S02]  /*4ba0*/  IMAD.MOV.U32 R4, RZ, RZ, R12 ;  /* 0x000000ffff047224 */ /* 0x000fe400078e000c */
[----:B------:R-:W-:Y:S02]  /*4bb0*/  IMAD.MOV.U32 R5, RZ, RZ, R0 ;  /* 0x000000ffff057224 */ /* 0x000fe400078e0000 */
[----:B------:R-:W-:-:S02]  /*4bc0*/  IMAD.MOV.U32 R14, RZ, RZ, R3 ;  /* 0x000000ffff0e7224 */ /* 0x000fc400078e0003 */
[----:B------:R-:W-:-:S07]  /*4bd0*/  IMAD.SHL.U32 R21, R20, 0x20, RZ ;  /* 0x0000002014157824 */ /* 0x000fce00078e00ff */
.L_x_111:
[----:B------:R-:W0:Y:S01]  /*4be0*/  S2UR UR5, SR_CgaCtaId ;  /* 0x00000000000579c3 */ /* 0x000e220000008800 */
[----:B------:R-:W-:Y:S02]  /*4bf0*/  MOV R20, 0x400 ;  /* 0x0000040000147802 */ /* 0x000fe40000000f00 */
[----:B------:R-:W-:Y:S02]  /*4c00*/  SHF.L.U32 R7, R5, 0x1f, RZ ;  /* 0x0000001f05077819 */ /* 0x000fe400000006ff */
[----:B------:R-:W-:-:S13]  /*4c10*/  LOP3.LUT P1, RZ, R18, 0x7f, RZ, 0xc0, !PT ;  /* 0x0000007f12ff7812 */ /* 0x000fda000782c0ff */
[----:B------:R-:W1:Y:S01]  /*4c20*/  @!P1 LDC R13, c[0x0][0x500] ;  /* 0x00014000ff0d9b82 */ /* 0x000e620000000800 */
[----:B0-----:R-:W-:-:S05]  /*4c30*/  IMAD.U32 R11, RZ, RZ, UR5 ;  /* 0x00000005ff0b7e24 */ /* 0x001fca000f8e00ff */
[----:B------:R-:W-:-:S05]  /*4c40*/  LEA R23, R11, R20, 0x18 ;  /* 0x000000140b177211 */ /* 0x000fca00078ec0ff */
[----:B------:R-:W-:-:S04]  /*4c50*/  IMAD R20, R14, 0x8, R23 ;  /* 0x000000080e147824 */ /* 0x000fc800078e0217 */
[----:B------:R-:W0:Y:S02]  /*4c60*/  SYNCS.PHASECHK.TRANS64.TRYWAIT P0, [R20+URZ+0x48], R7 ;  /* 0x00004807140075a7 */ /* 0x000e24000800017f */
[----:B01----:R-:W-:Y:S05]  /*4c70*/  @!P0 BRA `(.L_x_109) ;  /* 0x0000001000288947 */ /* 0x003fea0003800000 */
.L_x_133:
[----:B0-----:R-:W-:Y:S01]  /*4c80*/  PRMT R7, R8, 0x9910, RZ ;  /* 0x0000991008077816 */ /* 0x001fe200000000ff */
[----:B------:R0:W-:Y:S03]  /*4c90*/  @!P1 SYNCS.ARRIVE.TRANS64 RZ, [R20+URZ], R13 ;  /* 0x0000000d14ff99a7 */ /* 0x0001e6000800003f */
[----:B------:R-:W-:-:S13]  /*4ca0*/  ISETP.NE.AND P0, PT, R7, 0x2, PT ;  /* 0x000000020700780c */ /* 0x000fda0003f05270 */
[----:B0-----:R-:W-:Y:S05]  /*4cb0*/  @P0 BRA `(.L_x_110) ;  /* 0x0000000000040947 */ /* 0x001fea0003800000 */
[----:B------:R-:W-:Y:S01]  /*4cc0*/  BPT.TRAP 0x1 ;  /* 0x000000040000795c */ /* 0x000fe20000300000 */
.L_x_110:
[----:B------:R-:W-:Y:S01]  /*4cd0*/  IMAD R7, R14, 0x4, R11 ;  /* 0x000000040e077824 */ /* 0x000fe200078e020b */
[----:B------:R-:W-:Y:S01]  /*4ce0*/  R2UR UR9, R20 ;  /* 0x00000000140972ca */ /* 0x000fe200000e0000 */
[----:B------:R-:W-:Y:S01]  /*4cf0*/  VIADD R4, R4, 0xffffffff ;  /* 0xffffffff04047836 */ /* 0x000fe20000000000 */
[----:B------:R-:W-:Y:S01]  /*4d00*/  UIADD3 UR6, UP0, UR24, 0xf0, URZ ;  /* 0x000000f018067890 */ /* 0x000fe2000ff1e03f */
[----:B------:R-:W-:Y:S01]  /*4d10*/  IMAD.SHL.U32 R7, R7, 0x400, RZ ;  /* 0x0000040007077824 */ /* 0x000fe200078e00ff */
[----:B------:R-:W-:Y:S01]  /*4d20*/  R2UR UR11, R21 ;  /* 0x00000000150b72ca */ /* 0x000fe200000e0000 */
[----:B------:R-:W-:Y:S01]  /*4d30*/  UIADD3 UR26, UP1, UR24, 0x1f0, URZ ;  /* 0x000001f0181a7890 */ /* 0x000fe2000ff3e03f */
[----:B------:R-:W-:Y:S01]  /*4d40*/  R2UR UR10, R22 ;  /* 0x00000000160a72ca */ /* 0x000fe200000e0000 */
[--C-:B------:R-:W-:Y:S01]  /*4d50*/  IMAD R7, R7, 0x4, R23.reuse ;  /* 0x0000000407077824 */ /* 0x100fe200078e0217 */
[----:B------:R-:W-:Y:S01]  /*4d60*/  R2UR UR12, R6 ;  /* 0x00000000060c72ca */ /* 0x000fe200000e0000 */
[C---:B------:R-:W-:Y:S01]  /*4d70*/  IMAD R23, R14.reuse, 0x2000, R23 ;  /* 0x000020000e177824 */ /* 0x040fe200078e0217 */
[----:B------:R-:W-:Y:S01]  /*4d80*/  R2UR UR19, R15 ;  /* 0x000000000f1372ca */ /* 0x000fe200000e0000 */
[----:B------:R-:W-:Y:S01]  /*4d90*/  UIADD3.X UR7, URZ, UR25, URZ, UP0, !UPT ;  /* 0x000000193f077290 */ /* 0x000fe200087fe43f */
[----:B------:R-:W-:Y:S01]  /*4da0*/  R2UR UR5, R7 ;  /* 0x00000000070572ca */ /* 0x000fe200000e0000 */
[----:B------:R-:W-:Y:S01]  /*4db0*/  VIADD R14, R14, 0x1 ;  /* 0x000000010e0e7836 */ /* 0x000fe20000000000 */
[----:B------:R-:W-:Y:S01]  /*4dc0*/  R2UR UR8, R23 ;  /* 0x00000000170872ca */ /* 0x000fe200000e0000 */
[----:B------:R-:W-:Y:S01]  /*4dd0*/  UIADD3.X UR27, URZ, UR25, URZ, UP1, !UPT ;  /* 0x000000193f1b7290 */ /* 0x000fe20008ffe43f */
[----:B------:R-:W-:Y:S01]  /*4de0*/  ISETP.GT.AND P1, PT, R4, 0x1, PT ;  /* 0x000000010400780c */ /* 0x000fe20003f24270 */
[----:B------:R-:W-:Y:S01]  /*4df0*/  UMOV UR20, 0xf0000 ;  /* 0x000f000000147882 */ /* 0x000fe20000000000 */
[----:B------:R-:W-:Y:S01]  /*4e00*/  UMOV UR14, 0x0 ;  /* 0x00000000000e7882 */ /* 0x000fe20000000000 */
[----:B------:R-:W-:Y:S01]  /*4e10*/  UMOV UR15, 0x10000000 ;  /* 0x10000000000f7882 */ /* 0x000fe20000000000 */
[----:B------:R-:W-:Y:S01]  /*4e20*/  ISETP.NE.AND P0, PT, R14, 0x9, PT ;  /* 0x000000090e00780c */ /* 0x000fe20003f05270 */
[----:B------:R-:W-:-:S03]  /*4e30*/  VIADD R22, R22, 0x20 ;  /* 0x0000002016167836 */ /* 0x000fc60000000000 */
[----:B------:R-:W-:Y:S01]  /*4e40*/  SEL R20, RZ, 0x1, P0 ;  /* 0x00000001ff147807 */ /* 0x000fe20000000000 */
[----:B------:R-:W-:Y:S01]  /*4e50*/  UIADD3 UR5, UR5, 0x180, URZ ;  /* 0x0000018005057890 */ /* 0x000fe2000fffe03f */
[----:B------:R-:W-:Y:S01]  /*4e60*/  SEL R14, R14, RZ, P0 ;  /* 0x000000ff0e0e7207 */ /* 0x000fe20000000000 */
[----:B------:R-:W-:Y:S01]  /*4e70*/  UIADD3 UR16, UR8, 0x24180, URZ ;  /* 0x0002418008107890 */ /* 0x000fe2000fffe03f */
[----:B------:R-:W-:-:S04]  /*4e80*/  LOP3.LUT R5, R5, R20, RZ, 0x3c, !PT ;  /* 0x0000001405057212 */ /* 0x000fc800078e3cff */
[----:B------:R-:W-:Y:S02]  /*4e90*/  UMOV UR8, UR5 ;  /* 0x0000000500087c82 */ /* 0x000fe40008000000 */
[----:B------:R0:W-:Y:S02]  /*4ea0*/  UTMALDG.3D.MULTICAST [UR8], [UR6], UR20, desc[UR14] ;  /* 0x00000e08060073b4 */ /* 0x0001e40008011814 */
[----:B0-----:R-:W-:Y:S01]  /*4eb0*/  UMOV UR8, UR16 ;  /* 0x0000001000087c82 */ /* 0x001fe20008000000 */
[----:B------:R-:W-:Y:S02]  /*4ec0*/  UMOV UR11, UR19 ;  /* 0x00000013000b7c82 */ /* 0x000fe40008000000 */
[----:B------:R0:W-:Y:S02]  /*4ed0*/  UTMALDG.3D [UR8], [UR26], desc[UR14] ;  /* 0x00000e081a0075b4 */ /* 0x0001e40008011000 */
[----:B0-----:R-:W-:Y:S05]  /*4ee0*/  @P1 BRA `(.L_x_111) ;  /* 0xfffffffc003c1947 */ /* 0x001fea000383ffff */
.L_x_108:
[----:B------:R-:W-:Y:S05]  /*4ef0*/  BSYNC B1 ;  /* 0x0000000000017941 */ /* 0x000fea0003800000 */
.L_x_107:
[----:B------:R-:W-:Y:S01]  /*4f00*/  LOP3.LUT P1, RZ, R9, 0xff, RZ, 0xc0, !PT ;  /* 0x000000ff09ff7812 */ /* 0x000fe2000782c0ff */
[C---:B------:R-:W-:Y:S01]  /*4f10*/  IMAD.IADD R6, R10.reuse, 0x1, R3 ;  /* 0x000000010a067824 */ /* 0x040fe200078e0203 */
[----:B------:R-:W-:Y:S01]  /*4f20*/  ULDC.64 UR6, c[0x0][0x650] ;  /* 0x0001940000067ab9 */ /* 0x000fe20000000a00 */
[----:B------:R-:W-:Y:S01]  /*4f30*/  ISETP.GE.U32.AND P2, PT, R10, 0x9, PT ;  /* 0x000000090a00780c */ /* 0x000fe20003f46070 */
[----:B------:R-:W-:Y:S01]  /*4f40*/  BSSY B1, `(.L_x_112) ;  /* 0x000006b000017945 */ /* 0x000fe20003800000 */
[----:B------:R-:W-:Y:S01]  /*4f50*/  IMAD.MOV.U32 R20, RZ, RZ, -0x1 ;  /* 0xffffffffff147424 */ /* 0x000fe200078e00ff */
[----:B------:R-:W-:Y:S01]  /*4f60*/  ISETP.GT.U32.AND P0, PT, R6, 0x8, PT ;  /* 0x000000080600780c */ /* 0x000fe20003f04070 */
[----:B------:R-:W-:Y:S01]  /*4f70*/  IMAD.MOV.U32 R13, RZ, RZ, -0x1 ;  /* 0xffffffffff0d7424 */ /* 0x000fe200078e00ff */
[----:B------:R-:W-:Y:S02]  /*4f80*/  PRMT R9, RZ, 0x7610, R9 ;  /* 0x00007610ff097816 */ /* 0x000fe40000000009 */
[----:B------:R-:W-:-:S03]  /*4f90*/  ISETP.LT.U32.AND P0, PT, R10, 0x9, P0 ;  /* 0x000000090a00780c */ /* 0x000fc60000701070 */
[----:B------:R-:W0:Y:S01]  /*4fa0*/  @P1 S2R R11, SR_CgaCtaId ;  /* 0x00000000000b1919 */ /* 0x000e220000008800 */
[----:B------:R-:W-:-:S04]  /*4fb0*/  @P1 MOV R4, 0x400 ;  /* 0x0000040000041802 */ /* 0x000fc80000000f00 */
[----:B0-----:R-:W-:Y:S01]  /*4fc0*/  @P1 LEA R3, R11, R4, 0x18 ;  /* 0x000000040b031211 */ /* 0x001fe200078ec0ff */
[----:B------:R-:W-:-:S03]  /*4fd0*/  IMAD.WIDE.U32 R4, R6, 0x38e38e39, RZ ;  /* 0x38e38e3906047825 */ /* 0x000fc600078e00ff */
[----:B------:R0:W-:Y:S01]  /*4fe0*/  @P1 SYNCS.ARRIVE.TRANS64.A1T0 RZ, [R3+URZ+0xa8], RZ ;  /* 0x0000a8ff03ff19a7 */ /* 0x0001e2000810003f */
[----:B------:R-:W-:Y:S02]  /*4ff0*/  IADD3 R16, P1, R16, UR22, RZ ;  /* 0x0000001610107c10 */ /* 0x000fe4000ff3e0ff */
[----:B------:R-:W-:Y:S02]  /*5000*/  SHF.R.U32.HI R5, RZ, 0x1, R5 ;  /* 0x00000001ff057819 */ /* 0x000fe40000011605 */
[----:B------:R-:W-:Y:S02]  /*5010*/  IADD3.X R17, R17, UR13, RZ, P1, !PT ;  /* 0x0000000d11117c10 */ /* 0x000fe40008ffe4ff */
[----:B------:R-:W-:Y:S02]  /*5020*/  PRMT R4, RZ, 0x7610, R4 ;  /* 0x00007610ff047816 */ /* 0x000fe40000000004 */
[----:B0-----:R-:W-:Y:S02]  /*5030*/  SEL R3, RZ, 0x1, !P0 ;  /* 0x00000001ff037807 */ /* 0x001fe40004000000 */
[----:B------:R-:W-:-:S02]  /*5040*/  ISETP.GE.U32.AND P0, PT, R16, UR6, PT ;  /* 0x0000000610007c0c */ /* 0x000fc4000bf06070 */
[----:B------:R-:W-:Y:S01]  /*5050*/  LOP3.LUT R0, R0, R3, RZ, 0x3c, !PT ;  /* 0x0000000300007212 */ /* 0x000fe200078e3cff */
[----:B------:R-:W-:Y:S01]  /*5060*/  IMAD R3, R5, -0x9, R6 ;  /* 0xfffffff705037824 */ /* 0x000fe200078e0206 */
[----:B------:R-:W-:Y:S01]  /*5070*/  ISETP.GE.U32.AND.EX P0, PT, R17, UR7, PT, P0 ;  /* 0x0000000711007c0c */ /* 0x000fe2000bf06100 */
[----:B------:R-:W-:Y:S01]  /*5080*/  IMAD.MOV.U32 R6, RZ, RZ, -0x1 ;  /* 0xffffffffff067424 */ /* 0x000fe200078e00ff */
[----:B------:R-:W-:-:S11]  /*5090*/  @P2 LOP3.LUT R0, R0, 0x1, R5, 0x78, !PT ;  /* 0x0000000100002812 */ /* 0x000fd600078e7805 */
[----:B------:R-:W-:Y:S05]  /*50a0*/  @P0 BRA `(.L_x_113) ;  /* 0x0000000400500947 */ /* 0x000fea0003800000 */
[----:B------:R-:W0:Y:S01]  /*50b0*/  S2R R15, SR_CTAID.X ;  /* 0x00000000000f7919 */ /* 0x000e220000002500 */
[----:B------:R-:W-:Y:S01]  /*50c0*/  ULDC.64 UR6, c[0x0][0x628] ;  /* 0x00018a0000067ab9 */ /* 0x000fe20000000a00 */
[----:B------:R-:W1:Y:S01]  /*50d0*/  LDC R20, c[0x0][0x144] ;  /* 0x00005100ff147b82 */ /* 0x000e620000000800 */
[----:B------:R-:W-:Y:S01]  /*50e0*/  ISETP.NE.U32.AND P0, PT, RZ, UR6, PT ;  /* 0x00000006ff007c0c */ /* 0x000fe2000bf05070 */
[----:B------:R-:W2:Y:S01]  /*50f0*/  S2R R13, SR_CTAID.Y ;  /* 0x00000000000d7919 */ /* 0x000ea20000002600 */
[----:B------:R-:W-:Y:S01]  /*5100*/  ULDC UR8, c[0x0][0x630] ;  /* 0x00018c0000087ab9 */ /* 0x000fe20000000800 */
[----:B------:R-:W-:Y:S01]  /*5110*/  ULDC UR9, c[0x0][0x150] ;  /* 0x0000540000097ab9 */ /* 0x000fe20000000800 */
[----:B------:R-:W-:Y:S01]  /*5120*/  ISETP.NE.AND.EX P0, PT, RZ, UR7, PT, P0 ;  /* 0x00000007ff007c0c */ /* 0x000fe2000bf05300 */
[----:B------:R-:W-:Y:S02]  /*5130*/  IMAD.MOV.U32 R4, RZ, RZ, R16 ;  /* 0x000000ffff047224 */ /* 0x000fe400078e0010 */
[----:B------:R-:W-:Y:S01]  /*5140*/  IMAD.MOV.U32 R5, RZ, RZ, R17 ;  /* 0x000000ffff057224 */ /* 0x000fe200078e0011 */
[----:B0-----:R-:W-:-:S09]  /*5150*/  I2FP.F32.U32 R22, R15 ;  /* 0x0000000f00167245 */ /* 0x001fd20000201000 */
[----:B------:R-:W-:Y:S05]  /*5160*/  @!P0 BRA `(.L_x_114) ;  /* 0x0000000000288947 */ /* 0x000fea0003800000 */
[----:B------:R-:W-:Y:S02]  /*5170*/  ULDC UR5, c[0x0][0x634] ;  /* 0x00018d0000057ab9 */ /* 0x000fe40000000800 */
[----:B------:R-:W-:-:S05]  /*5180*/  IADD3 R5, P0, R16, UR5, RZ ;  /* 0x0000000510057c10 */ /* 0x000fca000ff1e0ff */
[----:B------:R-:W-:-:S04]  /*5190*/  IMAD.X R21, RZ, RZ, R17, P0 ;  /* 0x000000ffff157224 */ /* 0x000fc800000e0611 */
[----:B------:R-:W-:-:S04]  /*51a0*/  IMAD.WIDE.U32 R6, R21, UR6, RZ ;  /* 0x0000000615067c25 */ /* 0x000fc8000f8e00ff */
[----:B------:R-:W-:-:S04]  /*51b0*/  IMAD.WIDE.U32 R6, P0, R5, UR7, R6 ;  /* 0x0000000705067c25 */ /* 0x000fc8000f800006 */
[----:B------:R-:W-:-:S04]  /*51c0*/  IMAD.WIDE.U32 R4, R5, UR6, RZ ;  /* 0x0000000605047c25 */ /* 0x000fc8000f8e00ff */
[----:B------:R-:W-:Y:S01]  /*51d0*/  IMAD.MOV.U32 R4, RZ, RZ, R7 ;  /* 0x000000ffff047224 */ /* 0x000fe200078e0007 */
[----:B------:R-:W-:Y:S01]  /*51e0*/  IADD3 RZ, P1, R5, R6, RZ ;  /* 0x0000000605ff7210 */ /* 0x000fe20007f3e0ff */
[----:B------:R-:W-:-:S04]  /*51f0*/  IMAD.X R5, RZ, RZ, RZ, P0 ;  /* 0x000000ffff057224 */ /* 0x000fc800000e06ff */
[----:B------:R-:W-:-:S08]  /*5200*/  IMAD.WIDE.U32.X R4, R21, UR7, R4, P1 ;  /* 0x0000000715047c25 */ /* 0x000fd000088e0404 */
.L_x_114:
[----:B------:R-:W-:Y:S01]  /*5210*/  FMUL R22, R22, UR9 ;  /* 0x0000000916167c20 */ /* 0x000fe20008400000 */
[--C-:B------:R-:W-:Y:S01]  /*5220*/  SHF.R.U64 R14, R4, UR8, R5.reuse ;  /* 0x00000008040e7c19 */ /* 0x100fe20008001205 */
[----:B------:R-:W-:Y:S01]  /*5230*/  ULDC.64 UR6, c[0x0][0x620] ;  /* 0x0001880000067ab9 */ /* 0x000fe20000000a00 */
[----:B------:R-:W-:Y:S01]  /*5240*/  SHF.R.U32.HI R4, RZ, UR8, R5 ;  /* 0x00000008ff047c19 */ /* 0x000fe20008011605 */
[----:B------:R-:W-:Y:S01]  /*5250*/  ULDC.64 UR8, c[0x0][0x640] ;  /* 0x0001900000087ab9 */ /* 0x000fe20000000a00 */
[----:B------:R-:W-:Y:S01]  /*5260*/  IADD3 R5, P0, RZ, -R14, RZ ;  /* 0x8000000eff057210 */ /* 0x000fe20007f1e0ff */
[----:B------:R-:W0:Y:S01]  /*5270*/  F2I.U32.TRUNC.NTZ R22, R22 ;  /* 0x0000001600167305 */ /* 0x000e22000020f000 */
[----:B------:R-:W-:-:S03]  /*5280*/  ULDC UR5, c[0x0][0x618] ;  /* 0x0001860000057ab9 */ /* 0x000fc60000000800 */
[----:B------:R-:W-:Y:S01]  /*5290*/  IMAD.X R4, RZ, RZ, ~R4, P0 ;  /* 0x000000ffff047224 */ /* 0x000fe200000e0e04 */
[----:B------:R-:W-:-:S03]  /*52a0*/  ISETP.NE.U32.AND P0, PT, RZ, UR8, PT ;  /* 0x00000008ff007c0c */ /* 0x000fc6000bf05070 */
[----:B------:R-:W-:Y:S01]  /*52b0*/  IMAD R4, R4, UR6, RZ ;  /* 0x0000000604047c24 */ /* 0x000fe2000f8e02ff */
[----:B------:R-:W-:-:S03]  /*52c0*/  ISETP.NE.AND.EX P0, PT, RZ, UR9, PT, P0 ;  /* 0x00000009ff007c0c */ /* 0x000fc6000bf05300 */
[C---:B------:R-:W-:Y:S02]  /*52d0*/  IMAD R7, R5.reuse, UR7, R4 ;  /* 0x0000000705077c24 */ /* 0x040fe4000f8e0204 */
[----:B------:R-:W-:Y:S01]  /*52e0*/  IMAD.WIDE.U32 R4, R5, UR6, R16 ;  /* 0x0000000605047c25 */ /* 0x000fe2000f8e0010 */
[----:B------:R-:W-:-:S03]  /*52f0*/  ULDC UR6, c[0x0][0x154] ;  /* 0x0000550000067ab9 */ /* 0x000fc60000000800 */
[----:B0-----:R-:W-:Y:S02]  /*5300*/  IMAD.MOV R6, RZ, RZ, -R22 ;  /* 0x000000ffff067224 */ /* 0x001fe400078e0a16 */
[----:B------:R-:W-:Y:S02]  /*5310*/  IMAD.IADD R5, R5, 0x1, R7 ;  /* 0x0000000105057824 */ /* 0x000fe400078e0207 */
[----:B-1----:R-:W-:Y:S01]  /*5320*/  IMAD R15, R20, R6, R15 ;  /* 0x00000006140f7224 */ /* 0x002fe200078e020f */
[----:B--2---:R-:W-:Y:S01]  /*5330*/  I2FP.F32.U32 R6, R13 ;  /* 0x0000000d00067245 */ /* 0x004fe20000201000 */
[----:B------:R-:W0:Y:S01]  /*5340*/  LDC R20, c[0x0][0x148] ;  /* 0x00005200ff147b82 */ /* 0x000e220000000800 */
[--C-:B------:R-:W-:Y:S02]  /*5350*/  SHF.R.U64 R21, R4, UR5, R5.reuse ;  /* 0x0000000504157c19 */ /* 0x100fe40008001205 */
[----:B------:R-:W-:Y:S01]  /*5360*/  SHF.R.U32.HI R4, RZ, UR5, R5 ;  /* 0x00000005ff047c19 */ /* 0x000fe20008011605 */
[----:B------:R-:W-:Y:S01]  /*5370*/  FMUL R6, R6, UR6 ;  /* 0x0000000606067c20 */ /* 0x000fe20008400000 */
[----:B------:R-:W-:-:S02]  /*5380*/  ULDC UR5, c[0x0][0x608] ;  /* 0x0001820000057ab9 */ /* 0x000fc40000000800 */
[--C-:B------:R-:W-:Y:S01]  /*5390*/  SHF.R.U64 R23, R21, UR5, R4.reuse ;  /* 0x0000000515177c19 */ /* 0x100fe20008001204 */
[----:B------:R1:W2:Y:S01]  /*53a0*/  F2I.U32.TRUNC.NTZ R24, R6 ;  /* 0x0000000600187305 */ /* 0x0002a2000020f000 */
[----:B------:R-:W-:Y:S01]  /*53b0*/  SHF.R.U32.HI R4, RZ, UR5, R4 ;  /* 0x00000005ff047c19 */ /* 0x000fe20008011604 */
[----:B------:R-:W-:-:S03]  /*53c0*/  ULDC UR5, c[0x0][0x658] ;  /* 0x0001960000057ab9 */ /* 0x000fc60000000800 */
[--C-:B------:R-:W-:Y:S02]  /*53d0*/  SHF.R.U64 R22, R23, UR5, R4.reuse ;  /* 0x0000000517167c19 */ /* 0x100fe40008001204 */
[----:B------:R-:W-:-:S03]  /*53e0*/  SHF.R.U32.HI R25, RZ, UR5, R4 ;  /* 0x00000005ff197c19 */ /* 0x000fc60008011604 */
[----:B------:R-:W-:Y:S02]  /*53f0*/  IMAD.MOV.U32 R4, RZ, RZ, R22 ;  /* 0x000000ffff047224 */ /* 0x000fe400078e0016 */
[----:B------:R-:W-:Y:S01]  /*5400*/  IMAD.MOV.U32 R5, RZ, RZ, R25 ;  /* 0x000000ffff057224 */ /* 0x000fe200078e0019 */
[----:B-1----:R-:W-:Y:S06]  /*5410*/  @!P0 BRA `(.L_x_115) ;  /* 0x0000000000288947 */ /* 0x002fec0003800000 */
        /* <DEDUP_REMOVED lines=10> */
.L_x_115:
[----:B------:R-:W-:Y:S01]  /*54c0*/  ISETP.NE.AND P0, PT, R2, 0x1, PT ;  /* 0x000000010200780c */ /* 0x000fe20003f05270 */
[----:B------:R-:W-:Y:S01]  /*54d0*/  ULDC UR5, c[0x0][0x648] ;  /* 0x0001920000057ab9 */ /* 0x000fe20000000800 */
[----:B------:R-:W-:Y:S01]  /*54e0*/  LOP3.LUT R23, R23, UR17, RZ, 0xc0, !PT ;  /* 0x0000001117177c12 */ /* 0x000fe2000f8ec0ff */
[----:B--2---:R-:W-:Y:S01]  /*54f0*/  IMAD.MOV R24, RZ, RZ, -R24 ;  /* 0x000000ffff187224 */ /* 0x004fe200078e0a18 */
[----:B------:R-:W-:Y:S01]  /*5500*/  SHF.R.U64 R4, R4, UR5, R5 ;  /* 0x0000000504047c19 */ /* 0x000fe20008001205 */
[----:B------:R-:W-:Y:S01]  /*5510*/  ULDC UR5, c[0x0][0x638] ;  /* 0x00018e0000057ab9 */ /* 0x000fe20000000800 */
[----:B------:R-:W-:Y:S01]  /*5520*/  LOP3.LUT R21, R21, UR4, RZ, 0xc0, !PT ;  /* 0x0000000415157c12 */ /* 0x000fe2000f8ec0ff */
[----:B------:R-:W-:Y:S01]  /*5530*/  ULDC UR6, c[0x0][0x610] ;  /* 0x0001840000067ab9 */ /* 0x000fe20000000800 */
[----:B------:R-:W-:Y:S02]  /*5540*/  IMAD.MOV.U32 R6, RZ, RZ, R14 ;  /* 0x000000ffff067224 */ /* 0x000fe400078e000e */
[----:B------:R-:W-:-:S02]  /*5550*/  IMAD.MOV R5, RZ, RZ, -R4 ;  /* 0x000000ffff057224 */ /* 0x000fc400078e0a04 */
[----:B------:R-:W-:Y:S02]  /*5560*/  IMAD R4, R4, UR18, R23 ;  /* 0x0000001204047c24 */ /* 0x000fe4000f8e0217 */
[----:B0-----:R-:W-:Y:S02]  /*5570*/  @P0 IMAD R15, R20, R24, R13 ;  /* 0x00000018140f0224 */ /* 0x001fe400078e020d */
[----:B------:R-:W-:Y:S01]  /*5580*/  IMAD R22, R5, UR5, R22 ;  /* 0x0000000505167c24 */ /* 0x000fe2000f8e0216 */
[----:B------:R-:W-:Y:S01]  /*5590*/  ULDC UR5, c[0x0][0x600] ;  /* 0x0001800000057ab9 */ /* 0x000fe20000000800 */
[----:B------:R-:W-:Y:S02]  /*55a0*/  IMAD R15, R4, UR6, R15 ;  /* 0x00000006040f7c24 */ /* 0x000fe4000f8e020f */
[----:B------:R-:W-:Y:S02]  /*55b0*/  IMAD R22, R22, UR5, R21 ;  /* 0x0000000516167c24 */ /* 0x000fe4000f8e0215 */
[----:B------:R-:W-:-:S03]  /*55c0*/  IMAD.MOV.U32 R4, RZ, RZ, 0x1 ;  /* 0x00000001ff047424 */ /* 0x000fc600078e00ff */
[----:B------:R-:W-:Y:S02]  /*55d0*/  SEL R13, R22, R15, !P0 ;  /* 0x0000000f160d7207 */ /* 0x000fe40004000000 */
[----:B------:R-:W-:-:S07]  /*55e0*/  SEL R20, R15, R22, !P0 ;  /* 0x000000160f147207 */ /* 0x000fce0004000000 */
.L_x_113:
[----:B------:R-:W-:Y:S05]  /*55f0*/  BSYNC B1 ;  /* 0x0000000000017941 */ /* 0x000fea0003800000 */
.L_x_112:
[----:B------:R-:W-:-:S13]  /*5600*/  LOP3.LUT P0, RZ, R4, 0xff, RZ, 0xc0, !PT ;  /* 0x000000ff04ff7812 */ /* 0x000fda000780c0ff */
[----:B------:R-:W-:Y:S05]  /*5610*/  @P0 BRA `(.L_x_116) ;  /* 0xfffffff400380947 */ /* 0x000fea000383ffff */
[----:B------:R-:W-:Y:S05]  /*5620*/  BSYNC B0 ;  /* 0x0000000000007941 */ /* 0x000fea0003800000 */
.L_x_105:
[----:B------:R-:W-:-:S03]  /*5630*/  UMOV UR5, 0xffffffff ;  /* 0xffffffff00057882 */ /* 0x000fc60000000000 */
[----:B------:R-:W-:Y:S05]  /*5640*/  BRA.DIV UR5, `(.L_x_117) ;  /* 0x0000000605c87947 */ /* 0x000fea000b800000 */
[----:B------:R-:W-:-:S13]  /*5650*/  ELECT P6, URZ, PT ;  /* 0x00000000003f782f */ /* 0x000fda00038c0000 */
.L_x_136:
[----:B------:R-:W-:Y:S04]  /*5660*/  BSSY B0, `(.L_x_118) ;  /* 0x0000058000007945 */ /* 0x000fe80003800000 */
[----:B------:R-:W-:Y:S05]  /*5670*/  @!P6 BRA `(.L_x_119) ;  /* 0x000000040058e947 */ /* 0x000fea0003800000 */
[----:B------:R-:W-:-:S04]  /*5680*/  LOP3.LUT R19, R19, 0x2, RZ, 0xfc, !PT ;  /* 0x0000000213137812 */ /* 0x000fc800078efcff */
[----:B------:R-:W-:-:S13]  /*5690*/  ISETP.NE.AND P0, PT, R19, 0x3, PT ;  /* 0x000000031300780c */ /* 0x000fda0003f05270 */
[----:B------:R-:W-:Y:S05]  /*56a0*/  @!P0 BRA `(.L_x_120) ;  /* 0x0000000000048947 */ /* 0x000fea0003800000 */
[----:B------:R-:W-:Y:S01]  /*56b0*/  BPT.TRAP 0x1 ;  /* 0x000000040000795c */ /* 0x000fe20000300000 */
.L_x_120:
[----:B------:R-:W0:Y:S01]  /*56c0*/  S2R R5, SR_CgaCtaId ;  /* 0x0000000000057919 */ /* 0x000e220000008800 */
[----:B------:R-:W-:Y:S02]  /*56d0*/  MOV R2, 0x400 ;  /* 0x0000040000027802 */ /* 0x000fe40000000f00 */
[----:B------:R-:W-:Y:S02]  /*56e0*/  SHF.L.U32 R4, R0, 0x1f, RZ ;  /* 0x0000001f00047819 */ /* 0x000fe400000006ff */
[----:B0-----:R-:W-:-:S05]  /*56f0*/  LEA R2, R5, R2, 0x18 ;  /* 0x0000000205027211 */ /* 0x001fca00078ec0ff */
[----:B------:R-:W-:-:S04]  /*5700*/  VIADD R2, R2, 0x48 ;  /* 0x0000004802027836 */ /* 0x000fc80000000000 */
[C---:B------:R-:W-:Y:S02]  /*5710*/  IMAD R7, R3.reuse, 0x8, R2 ;  /* 0x0000000803077824 */ /* 0x040fe400078e0202 */
[----:B------:R-:W-:Y:S02]  /*5720*/  VIADD R3, R3, 0x1 ;  /* 0x0000000103037836 */ /* 0x000fe40000000000 */
[----:B------:R-:W0:Y:S03]  /*5730*/  SYNCS.PHASECHK.TRANS64.TRYWAIT P0, [R7+URZ], R4 ;  /* 0x00000004070075a7 */ /* 0x000e26000800017f */
[----:B------:R-:W-:-:S04]  /*5740*/  ISETP.NE.AND P1, PT, R3, 0x9, PT ;  /* 0x000000090300780c */ /* 0x000fc80003f25270 */
[----:B------:R-:W-:Y:S02]  /*5750*/  SEL R5, RZ, 0x1, P1 ;  /* 0x00000001ff057807 */ /* 0x000fe40000800000 */
[----:B------:R-:W-:Y:S02]  /*5760*/  SEL R3, R3, RZ, P1 ;  /* 0x000000ff03037207 */ /* 0x000fe40000800000 */
[----:B------:R-:W-:-:S03]  /*5770*/  LOP3.LUT R6, R0, R5, RZ, 0x3c, !PT ;  /* 0x0000000500067212 */ /* 0x000fc600078e3cff */
[----:B------:R-:W-:Y:S01]  /*5780*/  IMAD R8, R3, 0x8, R2 ;  /* 0x0000000803087824 */ /* 0x000fe200078e0202 */
[----:B------:R-:W-:Y:S01]  /*5790*/  SHF.L.U32 R5, R6, 0x1f, RZ ;  /* 0x0000001f06057819 */ /* 0x000fe200000006ff */
[----:B0-----:R-:W-:Y:S06]  /*57a0*/  @!P0 BRA `(.L_x_121) ;  /* 0x0000000400908947 */ /* 0x001fec0003800000 */
.L_x_137:
[----:B------:R-:W1:Y:S01]  /*57b0*/  SYNCS.PHASECHK.TRANS64.TRYWAIT P0, [R8+URZ], R5 ;  /* 0x00000005080075a7 */ /* 0x000e62000800017f */
[----:B------:R-:W-:-:S05]  /*57c0*/  VIADD R0, R3, 0x1 ;  /* 0x0000000103007836 */ /* 0x000fca0000000000 */
[----:B------:R-:W-:-:S04]  /*57d0*/  ISETP.NE.AND P1, PT, R0, 0x9, PT ;  /* 0x000000090000780c */ /* 0x000fc80003f25270 */
[----:B------:R-:W-:Y:S02]  /*57e0*/  SEL R3, RZ, 0x1, P1 ;  /* 0x00000001ff037807 */ /* 0x000fe40000800000 */
[----:B0-----:R-:W-:Y:S02]  /*57f0*/  SEL R7, R0, RZ, P1 ;  /* 0x000000ff00077207 */ /* 0x001fe40000800000 */
[----:B------:R-:W-:-:S03]  /*5800*/  LOP3.LUT R6, R6, R3, RZ, 0x3c, !PT ;  /* 0x0000000306067212 */ /* 0x000fc600078e3cff */
[----:B------:R-:W-:Y:S01]  /*5810*/  IMAD R9, R7, 0x8, R2 ;  /* 0x0000000807097824 */ /* 0x000fe200078e0202 */
[----:B------:R-:W-:Y:S01]  /*5820*/  SHF.L.U32 R4, R6, 0x1f, RZ ;  /* 0x0000001f06047819 */ /* 0x000fe200000006ff */
[----:B-1----:R-:W-:Y:S06]  /*5830*/  @!P0 BRA `(.L_x_122) ;  /* 0x0000000400808947 */ /* 0x002fec0003800000 */
.L_x_138:
[----:B------:R-:W1:Y:S01]  /*5840*/  SYNCS.PHASECHK.TRANS64.TRYWAIT P0, [R9+URZ], R4 ;  /* 0x00000004090075a7 */ /* 0x000e62000800017f */
[----:B------:R-:W-:-:S05]  /*5850*/  VIADD R0, R7, 0x1 ;  /* 0x0000000107007836 */ /* 0x000fca0000000000 */
[----:B------:R-:W-:-:S04]  /*5860*/  ISETP.NE.AND P1, PT, R0, 0x9, PT ;  /* 0x000000090000780c */ /* 0x000fc80003f25270 */
[----:B------:R-:W-:Y:S02]  /*5870*/  SEL R3, RZ, 0x1, P1 ;  /* 0x00000001ff037807 */ /* 0x000fe40000800000 */
[----:B------:R-:W-:Y:S02]  /*5880*/  SEL R7, R0, RZ, P1 ;  /* 0x000000ff00077207 */ /* 0x000fe40000800000 */
[----:B------:R-:W-:-:S03]  /*5890*/  LOP3.LUT R6, R6, R3, RZ, 0x3c, !PT ;  /* 0x0000000306067212 */ /* 0x000fc600078e3cff */
[----:B0-----:R-:W-:Y:S01]  /*58a0*/  IMAD R8, R7, 0x8, R2 ;  /* 0x0000000807087824 */ /* 0x001fe200078e0202 */
[----:B------:R-:W-:Y:S01]  /*58b0*/  SHF.L.U32 R5, R6, 0x1f, RZ ;  /* 0x0000001f06057819 */ /* 0x000fe200000006ff */
[----:B-1----:R-:W-:Y:S06]  /*58c0*/  @!P0 BRA `(.L_x_123) ;  /* 0x0000000400708947 */ /* 0x002fec0003800000 */
.L_x_139:
        /* <DEDUP_REMOVED lines=9> */
.L_x_140:
        /* <DEDUP_REMOVED lines=9> */
.L_x_141:
        /* <DEDUP_REMOVED lines=9> */
.L_x_142:
[----:B------:R-:W1:Y:S01]  /*5a80*/  SYNCS.PHASECHK.TRANS64.TRYWAIT P0, [R9+URZ], R4 ;  /* 0x00000004090075a7 */ /* 0x000e62000800017f */
[----:B------:R-:W-:-:S05]  /*5a90*/  VIADD R0, R7, 0x1 ;  /* 0x0000000107007836 */ /* 0x000fca0000000000 */
[----:B------:R-:W-:-:S04]  /*5aa0*/  ISETP.NE.AND P1, PT, R0, 0x9, PT ;  /* 0x000000090000780c */ /* 0x000fc80003f25270 */
[----:B------:R-:W-:Y:S02]  /*5ab0*/  SEL R3, RZ, 0x1, P1 ;  /* 0x00000001ff037807 */ /* 0x000fe40000800000 */
[----:B------:R-:W-:Y:S02]  /*5ac0*/  SEL R7, R0, RZ, P1 ;  /* 0x000000ff00077207 */ /* 0x000fe40000800000 */
[----:B------:R-:W-:-:S03]  /*5ad0*/  LOP3.LUT R11, R6, R3, RZ, 0x3c, !PT ;  /* 0x00000003060b7212 */ /* 0x000fc600078e3cff */
[----:B------:R-:W-:Y:S01]  /*5ae0*/  IMAD R6, R7, 0x8, R2 ;  /* 0x0000000807067824 */ /* 0x000fe200078e0202 */
[----:B0-----:R-:W-:Y:S01]  /*5af0*/  SHF.L.U32 R5, R11, 0x1f, RZ ;  /* 0x0000001f0b057819 */ /* 0x001fe200000006ff */
[----:B-1----:R-:W-:Y:S06]  /*5b00*/  @!P0 BRA `(.L_x_127) ;  /* 0x0000000400308947 */ /* 0x002fec0003800000 */
.L_x_143:
[----:B------:R-:W1:Y:S01]  /*5b10*/  SYNCS.PHASECHK.TRANS64.TRYWAIT P0, [R6+URZ], R5 ;  /* 0x00000005060075a7 */ /* 0x000e62000800017f */
[----:B------:R-:W-:-:S05]  /*5b20*/  VIADD R0, R7, 0x1 ;  /* 0x0000000107007836 */ /* 0x000fca0000000000 */
[----:B------:R-:W-:-:S04]  /*5b30*/  ISETP.NE.AND P1, PT, R0, 0x9, PT ;  /* 0x000000090000780c */ /* 0x000fc80003f25270 */
[----:B0-----:R-:W-:Y:S02]  /*5b40*/  SEL R4, RZ, 0x1, P1 ;  /* 0x00000001ff047807 */ /* 0x001fe40000800000 */
[----:B------:R-:W-:Y:S02]  /*5b50*/  SEL R3, R0, RZ, P1 ;  /* 0x000000ff00037207 */ /* 0x000fe40000800000 */
[----:B------:R-:W-:Y:S01]  /*5b60*/  LOP3.LUT R0, R11, R4, RZ, 0x3c, !PT ;  /* 0x000000040b007212 */ /* 0x000fe200078e3cff */
[----:B-1----:R-:W-:Y:S06]  /*5b70*/  @!P0 BRA `(.L_x_128) ;  /* 0x0000000400288947 */ /* 0x002fec0003800000 */
.L_x_144:
[----:B------:R-:W-:Y:S01]  /*5b80*/  IMAD R3, R3, 0x8, R2 ;  /* 0x0000000803037824 */ /* 0x000fe200078e0202 */
[----:B------:R-:W-:-:S07]  /*5b90*/  SHF.L.U32 R0, R0, 0x1f, RZ ;  /* 0x0000001f00007819 */ /* 0x000fce00000006ff */
.L_x_129:
[----:B-1----:R1:W2:Y:S02]  /*5ba0*/  SYNCS.PHASECHK.TRANS64.TRYWAIT P0, [R3+URZ], R0 ;  /* 0x00000000030075a7 */ /* 0x0022a4000800017f */
[----:B--2---:R-:W-:Y:S05]  /*5bb0*/  @!P0 NANOSLEEP.SYNCS 0x989680 ;  /* 0x009896800000895d */ /* 0x004fea0003900000 */
[----:B------:R-:W2:Y:S02]  /*5bc0*/  @!P0 SYNCS.PHASECHK.TRANS64 P0, [R3+URZ], R0 ;  /* 0x00000000030085a7 */ /* 0x000ea4000800007f */
[----:B--2---:R-:W-:Y:S05]  /*5bd0*/  @!P0 BRA `(.L_x_129) ;  /* 0xfffffffc00f08947 */ /* 0x004fea000383ffff */
.L_x_119:
[----:B------:R-:W-:Y:S05]  /*5be0*/  BSYNC B0 ;  /* 0x0000000000007941 */ /* 0x000fea0003800000 */
.L_x_118:
[----:B------:R-:W-:Y:S05]  /*5bf0*/  EXIT ;  /* 0x000000000000794d */ /* 0x000fea0003800000 */
.L_x_22:
[----:B---3--:R3:W4:Y:S02]  /*5c00*/  SYNCS.PHASECHK.TRANS64.TRYWAIT P1, [R3+URZ], R0 ;  /* 0x00000000030075a7 */ /* 0x008724000802017f */
[----:B----4-:R-:W-:Y:S05]  /*5c10*/  @!P1 NANOSLEEP.SYNCS 0x989680 ;  /* 0x009896800000995d */ /* 0x010fea0003900000 */
[----:B------:R-:W4:Y:S02]  /*5c20*/  @!P1 SYNCS.PHASECHK.TRANS64 P1, [R3+URZ], R0 ;  /* 0x00000000030095a7 */ /* 0x000f24000802007f */
[----:B----4-:R-:W-:Y:S05]  /*5c30*/  @!P1 BRA `(.L_x_22) ;  /* 0xfffffffc00f09947 */ /* 0x010fea000383ffff */
[----:B------:R-:W-:Y:S05]  /*5c40*/  BRA `(.L_x_21) ;  /* 0xffffffb800487947 */ /* 0x000fea000383ffff */
.L_x_27:
[----:B-1----:R1:W2:Y:S02]  /*5c50*/  SYNCS.PHASECHK.TRANS64.TRYWAIT P1, [R5+URZ], R4 ;  /* 0x00000004050075a7 */ /* 0x0022a4000802017f */
[----:B--2---:R-:W-:Y:S05]  /*5c60*/  @!P1 NANOSLEEP.SYNCS 0x989680 ;  /* 0x009896800000995d */ /* 0x004fea0003900000 */
[----:B------:R-:W2:Y:S02]  /*5c70*/  @!P1 SYNCS.PHASECHK.TRANS64 P1, [R5+URZ], R4 ;  /* 0x00000004050095a7 */ /* 0x000ea4000802007f */
[----:B--2---:R-:W-:Y:S05]  /*5c80*/  @!P1 BRA `(.L_x_27) ;  /* 0xfffffffc00f09947 */ /* 0x004fea000383ffff */
[----:B------:R-:W-:Y:S05]  /*5c90*/  BRA `(.L_x_26) ;  /* 0xffffffbc00387947 */ /* 0x000fea000383ffff */
.L_x_106:
[----:B------:R-:W-:Y:S01]  /*5ca0*/  BSSY B1, `(.L_x_130) ;  /* 0x0000006000017945 */ /* 0x000fe20003800000 */
[----:B------:R-:W-:-:S07]  /*5cb0*/  IMAD.MOV.U32 R15, RZ, RZ, -0x1 ;  /* 0xffffffffff0f7424 */ /* 0x000fce00078e00ff */
[----:B------:R-:W-:Y:S05]  /*5cc0*/  WARPSYNC.COLLECTIVE R15, `(.L_x_131) ;  /* 0x000000000f0c7348 */ /* 0x000fea0003c00000 */
[----:B------:R-:W-:Y:S02]  /*5cd0*/  ELECT P6, UR62, PT ;  /* 0x00000000003e782f */ /* 0x000fe400038c0000 */
[----:B------:R-:W-:Y:S01]  /*5ce0*/  MOV R14, UR62 ;  /* 0x0000003e000e7c02 */ /* 0x000fe20008000f00 */
[----:B------:R-:W-:Y:S10]  /*5cf0*/  ENDCOLLECTIVE ;  /* 0x000000000000791b */ /* 0x000ff40003800000 */
.L_x_131:
[----:B------:R-:W-:Y:S05]  /*5d00*/  BSYNC B1 ;  /* 0x0000000000017941 */ /* 0x000fea0003800000 */
.L_x_130:
[----:B------:R-:W-:Y:S05]  /*5d10*/  BRA `(.L_x_132) ;  /* 0xffffffec00847947 */ /* 0x000fea000383ffff */
.L_x_109:
[----:B0-----:R0:W1:Y:S02]  /*5d20*/  SYNCS.PHASECHK.TRANS64.TRYWAIT P0, [R20+URZ+0x48], R7 ;  /* 0x00004807140075a7 */ /* 0x001064000800017f */
[----:B-1----:R-:W-:Y:S05]  /*5d30*/  @!P0 NANOSLEEP.SYNCS 0x989680 ;  /* 0x009896800000895d */ /* 0x002fea0003900000 */
[----:B------:R-:W1:Y:S02]  /*5d40*/  @!P0 SYNCS.PHASECHK.TRANS64 P0, [R20+URZ+0x48], R7 ;  /* 0x00004807140085a7 */ /* 0x000e64000800007f */
[----:B-1----:R-:W-:Y:S05]  /*5d50*/  @!P0 BRA `(.L_x_109) ;  /* 0xfffffffc00f08947 */ /* 0x002fea000383ffff */
[----:B------:R-:W-:Y:S05]  /*5d60*/  BRA `(.L_x_133) ;  /* 0xffffffec00c47947 */ /* 0x000fea000383ffff */
.L_x_117:
[----:B------:R-:W-:Y:S01]  /*5d70*/  BSSY B0, `(.L_x_134) ;  /* 0x0000006000007945 */ /* 0x000fe20003800000 */
[----:B------:R-:W-:-:S07]  /*5d80*/  IMAD.MOV.U32 R15, RZ, RZ, -0x1 ;  /* 0xffffffffff0f7424 */ /* 0x000fce00078e00ff */
[----:B------:R-:W-:Y:S05]  /*5d90*/  WARPSYNC.COLLECTIVE R15, `(.L_x_135) ;  /* 0x000000000f0c7348 */ /* 0x000fea0003c00000 */
[----:B------:R-:W-:Y:S02]  /*5da0*/  ELECT P6, UR62, PT ;  /* 0x00000000003e782f */ /* 0x000fe400038c0000 */
[----:B------:R-:W-:Y:S01]  /*5db0*/  MOV R14, UR62 ;  /* 0x0000003e000e7c02 */ /* 0x000fe20008000f00 */
[----:B------:R-:W-:Y:S10]  /*5dc0*/  ENDCOLLECTIVE ;  /* 0x000000000000791b */ /* 0x000ff40003800000 */
.L_x_135:
[----:B------:R-:W-:Y:S05]  /*5dd0*/  BSYNC B0 ;  /* 0x0000000000007941 */ /* 0x000fea0003800000 */
.L_x_134:
[----:B------:R-:W-:Y:S05]  /*5de0*/  BRA `(.L_x_136) ;  /* 0xfffffff8001c7947 */ /* 0x000fea000383ffff */
.L_x_121:
[----:B0-----:R0:W1:Y:S02]  /*5df0*/  SYNCS.PHASECHK.TRANS64.TRYWAIT P0, [R7+URZ], R4 ;  /* 0x00000004070075a7 */ /* 0x001064000800017f */
[----:B-1----:R-:W-:Y:S05]  /*5e00*/  @!P0 NANOSLEEP.SYNCS 0x989680 ;  /* 0x009896800000895d */ /* 0x002fea0003900000 */
[----:B------:R-:W1:Y:S02]  /*5e10*/  @!P0 SYNCS.PHASECHK.TRANS64 P0, [R7+URZ], R4 ;  /* 0x00000004070085a7 */ /* 0x000e64000800007f */
[----:B-1----:R-:W-:Y:S05]  /*5e20*/  @!P0 BRA `(.L_x_121) ;  /* 0xfffffffc00f08947 */ /* 0x002fea000383ffff */
[----:B------:R-:W-:Y:S05]  /*5e30*/  BRA `(.L_x_137) ;  /* 0xfffffff8005c7947 */ /* 0x000fea000383ffff */
.L_x_122:
[----:B0-----:R0:W1:Y:S02]  /*5e40*/  SYNCS.PHASECHK.TRANS64.TRYWAIT P0, [R8+URZ], R5 ;  /* 0x00000005080075a7 */ /* 0x001064000800017f */
[----:B-1----:R-:W-:Y:S05]  /*5e50*/  @!P0 NANOSLEEP.SYNCS 0x989680 ;  /* 0x009896800000895d */ /* 0x002fea0003900000 */
[----:B------:R-:W1:Y:S02]  /*5e60*/  @!P0 SYNCS.PHASECHK.TRANS64 P0, [R8+URZ], R5 ;  /* 0x00000005080085a7 */ /* 0x000e64000800007f */
[----:B-1----:R-:W-:Y:S05]  /*5e70*/  @!P0 BRA `(.L_x_122) ;  /* 0xfffffffc00f08947 */ /* 0x002fea000383ffff */
[----:B------:R-:W-:Y:S05]  /*5e80*/  BRA `(.L_x_138) ;  /* 0xfffffff8006c7947 */ /* 0x000fea000383ffff */
.L_x_123:
[----:B0-----:R0:W1:Y:S02]  /*5e90*/  SYNCS.PHASECHK.TRANS64.TRYWAIT P0, [R9+URZ], R4 ;  /* 0x00000004090075a7 */ /* 0x001064000800017f */
[----:B-1----:R-:W-:Y:S05]  /*5ea0*/  @!P0 NANOSLEEP.SYNCS 0x989680 ;  /* 0x009896800000895d */ /* 0x002fea0003900000 */
[----:B------:R-:W1:Y:S02]  /*5eb0*/  @!P0 SYNCS.PHASECHK.TRANS64 P0, [R9+URZ], R4 ;  /* 0x00000004090085a7 */ /* 0x000e64000800007f */
[----:B-1----:R-:W-:Y:S05]  /*5ec0*/  @!P0 BRA `(.L_x_123) ;  /* 0xfffffffc00f08947 */ /* 0x002fea000383ffff */
[----:B------:R-:W-:Y:S05]  /*5ed0*/  BRA `(.L_x_139) ;  /* 0xfffffff8007c7947 */ /* 0x000fea000383ffff */
.L_x_124:
[----:B0-----:R0:W1:Y:S02]  /*5ee0*/  SYNCS.PHASECHK.TRANS64.TRYWAIT P0, [R8+URZ], R5 ;  /* 0x00000005080075a7 */ /* 0x001064000800017f */
[----:B-1----:R-:W-:Y:S05]  /*5ef0*/  @!P0 NANOSLEEP.SYNCS 0x989680 ;  /* 0x009896800000895d */ /* 0x002fea0003900000 */
[----:B------:R-:W1:Y:S02]  /*5f00*/  @!P0 SYNCS.PHASECHK.TRANS64 P0, [R8+URZ], R5 ;  /* 0x00000005080085a7 */ /* 0x000e64000800007f */
[----:B-1----:R-:W-:Y:S05]  /*5f10*/  @!P0 BRA `(.L_x_124) ;  /* 0xfffffffc00f08947 */ /* 0x002fea000383ffff */
[----:B------:R-:W-:Y:S05]  /*5f20*/  BRA `(.L_x_140) ;  /* 0xfffffff8008c7947 */ /* 0x000fea000383ffff */
.L_x_125:
[----:B0-----:R0:W1:Y:S02]  /*5f30*/  SYNCS.PHASECHK.TRANS64.TRYWAIT P0, [R9+URZ], R4 ;  /* 0x00000004090075a7 */ /* 0x001064000800017f */
[----:B-1----:R-:W-:Y:S05]  /*5f40*/  @!P0 NANOSLEEP.SYNCS 0x989680 ;  /* 0x009896800000895d */ /* 0x002fea0003900000 */
[----:B------:R-:W1:Y:S02]  /*5f50*/  @!P0 SYNCS.PHASECHK.TRANS64 P0, [R9+URZ], R4 ;  /* 0x00000004090085a7 */ /* 0x000e64000800007f */
[----:B-1----:R-:W-:Y:S05]  /*5f60*/  @!P0 BRA `(.L_x_125) ;  /* 0xfffffffc00f08947 */ /* 0x002fea000383ffff */
[----:B------:R-:W-:Y:S05]  /*5f70*/  BRA `(.L_x_141) ;  /* 0xfffffff8009c7947 */ /* 0x000fea000383ffff */
.L_x_126:
[----:B0-----:R0:W1:Y:S02]  /*5f80*/  SYNCS.PHASECHK.TRANS64.TRYWAIT P0, [R8+URZ], R5 ;  /* 0x00000005080075a7 */ /* 0x001064000800017f */
[----:B-1----:R-:W-:Y:S05]  /*5f90*/  @!P0 NANOSLEEP.SYNCS 0x989680 ;  /* 0x009896800000895d */ /* 0x002fea0003900000 */
[----:B------:R-:W1:Y:S02]  /*5fa0*/  @!P0 SYNCS.PHASECHK.TRANS64 P0, [R8+URZ], R5 ;  /* 0x00000005080085a7 */ /* 0x000e64000800007f */
[----:B-1----:R-:W-:Y:S05]  /*5fb0*/  @!P0 BRA `(.L_x_126) ;  /* 0xfffffffc00f08947 */ /* 0x002fea000383ffff */
[----:B------:R-:W-:Y:S05]  /*5fc0*/  BRA `(.L_x_142) ;  /* 0xfffffff800ac7947 */ /* 0x000fea000383ffff */
.L_x_127:
[----:B0-----:R0:W1:Y:S02]  /*5fd0*/  SYNCS.PHASECHK.TRANS64.TRYWAIT P0, [R9+URZ], R4 ;  /* 0x00000004090075a7 */ /* 0x001064000800017f */
[----:B-1----:R-:W-:Y:S05]  /*5fe0*/  @!P0 NANOSLEEP.SYNCS 0x989680 ;  /* 0x009896800000895d */ /* 0x002fea0003900000 */
[----:B------:R-:W1:Y:S02]  /*5ff0*/  @!P0 SYNCS.PHASECHK.TRANS64 P0, [R9+URZ], R4 ;  /* 0x00000004090085a7 */ /* 0x000e64000800007f */
[----:B-1----:R-:W-:Y:S05]  /*6000*/  @!P0 BRA `(.L_x_127) ;  /* 0xfffffffc00f08947 */ /* 0x002fea000383ffff */
[----:B------:R-:W-:Y:S05]  /*6010*/  BRA `(.L_x_143) ;  /* 0xfffffff800bc7947 */ /* 0x000fea000383ffff */
.L_x_128:
[----:B0-----:R0:W1:Y:S02]  /*6020*/  SYNCS.PHASECHK.TRANS64.TRYWAIT P0, [R6+URZ], R5 ;  /* 0x00000005060075a7 */ /* 0x001064000800017f */
[----:B-1----:R-:W-:Y:S05]  /*6030*/  @!P0 NANOSLEEP.SYNCS 0x989680 ;  /* 0x009896800000895d */ /* 0x002fea0003900000 */
[----:B------:R-:W1:Y:S02]  /*6040*/  @!P0 SYNCS.PHASECHK.TRANS64 P0, [R6+URZ], R5 ;  /* 0x00000005060085a7 */ /* 0x000e64000800007f */
[----:B-1----:R-:W-:Y:S05]  /*6050*/  @!P0 BRA `(.L_x_128) ;  /* 0xfffffffc00f08947 */ /* 0x002fea000383ffff */
[----:B------:R-:W-:Y:S05]  /*6060*/  BRA `(.L_x_144) ;  /* 0xfffffff800c47947 */ /* 0x000fea000383ffff */
.L_x_145:
[----:B------:R-:W-:-:S00]  /*6070*/  BRA `(.L_x_145) ;  /* 0xfffffffc00fc7947 */ /* 0x000fc0000383ffff */
[----:B------:R-:W-:-:S00]  /*6080*/  NOP ;  /* 0x0000000000007918 */ /* 0x000fc00000000000 */
[----:B------:R-:W-:-:S00]  /*6090*/  NOP ;  /* 0x0000000000007918 */ /* 0x000fc00000000000 */
[----:B------:R-:W-:-:S00]  /*60a0*/  NOP ;  /* 0x0000000000007918 */ /* 0x000fc00000000000 */
[----:B------:R-:W-:-:S00]  /*60b0*/  NOP ;  /* 0x0000000000007918 */ /* 0x000fc00000000000 */
[----:B------:R-:W-:-:S00]  /*60c0*/  NOP ;  /* 0x0000000000007918 */ /* 0x000fc00000000000 */
[----:B------:R-:W-:-:S00]  /*60d0*/  NOP ;  /* 0x0000000000007918 */ /* 0x000fc00000000000 */
[----:B------:R-:W-:-:S00]  /*60e0*/  NOP ;  /* 0x0000000000007918 */ /* 0x000fc00000000000 */
[----:B------:R-:W-:-:S00]  /*60f0*/  NOP ;  /* 0x0000000000007918 */ /* 0x000fc00000000000 */
.L_x_146:


//--------------------- .nv.global.init           --------------------------
	.section	.nv.global.init,"aw",@progbits
.nv.global.init:
	.type		$str$22,@object
	.size		$str$22,($str$23 - $str$22)
$str$22:
        /*0000*/ 	.byte	0x6b, 0x5f, 0x74, 0x69, 0x6c, 0x65, 0x5f, 0x63, 0x6f, 0x75, 0x6e, 0x74, 0x20, 0x3e, 0x3d, 0x20
        /*0010*/ 	.byte	0x31, 0x00
	.type		$str$23,@object
	.size		$str$23,(__unnamed_1 - $str$23)
$str$23:
        /*0012*/ 	.byte	0x2f, 0x74, 0x6d, 0x70, 0x2f, 0x63, 0x75, 0x74, 0x6c, 0x61, 0x73, 0x73, 0x5f, 0x73, 0x77, 0x65
        /*0022*/ 	.byte	0x65, 0x70, 0x5f, 0x73, 0x72, 0x63, 0x2f, 0x69, 0x6e, 0x63, 0x6c, 0x75, 0x64, 0x65, 0x2f, 0x63
        /*0032*/ 	.byte	0x75, 0x74, 0x6c, 0x61, 0x73, 0x73, 0x2f, 0x67, 0x65, 0x6d, 0x6d, 0x2f, 0x63, 0x6f, 0x6c, 0x6c
        /*0042*/ 	.byte	0x65, 0x63, 0x74, 0x69, 0x76, 0x65, 0x2f, 0x73, 0x6d, 0x39, 0x30, 0x5f, 0x6d, 0x6d, 0x61, 0x5f
        /*0052*/ 	.byte	0x74, 0x6d, 0x61, 0x5f, 0x67, 0x6d, 0x6d, 0x61, 0x5f, 0x73, 0x73, 0x5f, 0x77, 0x61, 0x72, 0x70
        /*0062*/ 	.byte	0x73, 0x70, 0x65, 0x63, 0x69, 0x61, 0x6c, 0x69, 0x7a, 0x65, 0x64, 0x2e, 0x68, 0x70, 0x70, 0x00
	.type		__unnamed_1,@object
	.size		__unnamed_1,(.L_0 - __unnamed_1)
__unnamed_1:
        /*0072*/ 	.byte	0x76, 0x6f, 0x69, 0x64, 0x20, 0x63, 0x75, 0x74, 0x6c, 0x61, 0x73, 0x73, 0x3a, 0x3a, 0x67, 0x65
        /* <DEDUP_REMOVED lines=175> */
        /*0b72*/ 	.byte	0x69, 0x64, 0x65, 0x6e, 0x74, 0x69, 0x74, 0x79, 0x5d, 0x00
.L_0:


//--------------------- .nv.shared._ZN7cutlass13device_kernelINS_4gemm6kernel13GemmUniversalIN4cute5tupleIJiiiiEEENS1_10collective13CollectiveMmaINS1_34MainloopSm90TmaGmmaWarpSpecializedILi9ENS5_IJNS4_1CILi1EEENSA_ILi4EEESB_EEENS1_35KernelTmaWarpSpecializedCooperativeEEENS5_IJNSA_ILi128EEENSA_ILi64EEENSA_ILi32EEEEEEfNS5_IJlSB_lEEEfSK_NS4_8TiledMMAINS4_8MMA_AtomIJNS4_4SM904GMMA29MMA_64x64x8_F32TF32TF32_SS_TNILNSO_7ScaleInE1ELSQ_1EEEEEENS4_6LayoutINS5_IJNSA_ILi2EEESB_SB_EEENS5_IJSB_NSA_ILi0EEESW_EEEEENS5_IJNS4_10UnderscoreESZ_SZ_EEEEENS4_23SM90_TMA_LOAD_MULTICASTENS4_14ComposedLayoutINS4_7SwizzleILi3ELi4ELi3EEENS4_18smem_ptr_flag_bitsILi32EEENST_INS5_IJNSA_ILi8EEESI_EEENS5_IJSI_SB_EEEEEEEvNS4_8identityENS4_13SM90_TMA_LOADES1C_vS1D_EENS_8epilogue10collective6detail29Sm90TmaWarpSpecializedAdapterINS1H_15DefaultEpilogueIfSK_SK_NS1G_6thread17LinearCombinationIfLi1EffLNS1L_9ScaleType4KindE0ELNS_15FloatRoundStyleE2EfEENS1_15EpilogueDefaultEEEEEvvEEEEvNT_6ParamsE --------------------------
	.section	.nv.shared._ZN7cutlass13device_kernelINS_4gemm6kernel13GemmUniversalIN4cute5tupleIJiiiiEEENS1_10collective13CollectiveMmaINS1_34MainloopSm90TmaGmmaWarpSpecializedILi9ENS5_IJNS4_1CILi1EEENSA_ILi4EEESB_EEENS1_35KernelTmaWarpSpecializedCooperativeEEENS5_IJNSA_ILi128EEENSA_ILi64EEENSA_ILi32EEEEEEfNS5_IJlSB_lEEEfSK_NS4_8TiledMMAINS4_8MMA_AtomIJNS4_4SM904GMMA29MMA_64x64x8_F32TF32TF32_SS_TNILNSO_7ScaleInE1ELSQ_1EEEEEENS4_6LayoutINS5_IJNSA_ILi2EEESB_SB_EEENS5_IJSB_NSA_ILi0EEESW_EEEEENS5_IJNS4_10UnderscoreESZ_SZ_EEEEENS4_23SM90_TMA_LOAD_MULTICASTENS4_14ComposedLayoutINS4_7SwizzleILi3ELi4ELi3EEENS4_18smem_ptr_flag_bitsILi32EEENST_INS5_IJNSA_ILi8EEESI_EEENS5_IJSI_SB_EEEEEEEvNS4_8identityENS4_13SM90_TMA_LOADES1C_vS1D_EENS_8epilogue10collective6detail29Sm90TmaWarpSpecializedAdapterINS1H_15DefaultEpilogueIfSK_SK_NS1G_6thread17LinearCombinationIfLi1EffLNS1L_9ScaleType4KindE0ELNS_15FloatRoundStyleE2EfEENS1_15EpilogueDefaultEEEEEvvEEEEvNT_6ParamsE,"aw",@nobits
	.sectionflags	@""
	.align	16
	.zero		1024


//--------------------- .nv.shared.reserved.0     --------------------------
	.section	.nv.shared.reserved.0,"aw",@nobits
	.weak		__nv_reservedSMEM_offset_0_alias
	.size		__nv_reservedSMEM_offset_0_alias, 0, 0
	.other		__nv_reservedSMEM_offset_0_alias,@"STO_CUDA_RESERVED_SHARED STV_DEFAULT"
__nv_reservedSMEM_offset_0_alias:
	.zero		0


//--------------------- .nv.global                --------------------------
	.section	.nv.global,"aw",@nobits
.nv.global:
	.type		_ZN40_INTERNAL_e5b0e4f6_4_k_cu_cbbebe38_307804cute1_E,@object
	.size		_ZN40_INTERNAL_e5b0e4f6_4_k_cu_cbbebe38_307804cute1_E,(_ZN40_INTERNAL_e5b0e4f6_4_k_cu_cbbebe38_307804cuda3std3__45__cpo6cbeginE - _ZN40_INTERNAL_e5b0e4f6_4_k_cu_cbbebe38_307804cute1_E)
_ZN40_INTERNAL_e5b0e4f6_4_k_cu_cbbebe38_307804cute1_E:
	.zero		1
	.type		_ZN40_INTERNAL_e5b0e4f6_4_k_cu_cbbebe38_307804cuda3std3__45__cpo6cbeginE,@object
	.size		_ZN40_INTERNAL_e5b0e4f6_4_k_cu_cbbebe38_307804cuda3std3__45__cpo6cbeginE,(_ZN40_INTERNAL_e5b0e4f6_4_k_cu_cbbebe38_307804cuda3std3__48in_placeE - _ZN40_INTERNAL_e5b0e4f6_4_k_cu_cbbebe38_307804cuda3std3__45__cpo6cbeginE)
_ZN40_INTERNAL_e5b0e4f6_4_k_cu_cbbebe38_307804cuda3std3__45__cpo6cbeginE:
	.zero		1
	.type		_ZN40_INTERNAL_e5b0e4f6_4_k_cu_cbbebe38_307804cuda3std3__48in_placeE,@object
	.size		_ZN40_INTERNAL_e5b0e4f6_4_k_cu_cbbebe38_307804cuda3std3__48in_placeE,(_ZN40_INTERNAL_e5b0e4f6_4_k_cu_cbbebe38_307804cuda3std6ranges3__45__cpo9iter_moveE - _ZN40_INTERNAL_e5b0e4f6_4_k_cu_cbbebe38_307804cuda3std3__48in_placeE)
_ZN40_INTERNAL_e5b0e4f6_4_k_cu_cbbebe38_307804cuda3std3__48in_placeE:
	.zero		1
	.type		_ZN40_INTERNAL_e5b0e4f6_4_k_cu_cbbebe38_307804cuda3std6ranges3__45__cpo9iter_moveE,@object
	.size		_ZN40_INTERNAL_e5b0e4f6_4_k_cu_cbbebe38_307804cuda3std6ranges3__45__cpo9iter_moveE,(_ZN40_INTERNAL_e5b0e4f6_4_k_cu_cbbebe38_307804cuda3std3__45__cpo5beginE - _ZN40_INTERNAL_e5b0e4f6_4_k_cu_cbbebe38_307804cuda3std6ranges3__45__cpo9iter_moveE)
_ZN40_INTERNAL_e5b0e4f6_4_k_cu_cbbebe38_307804cuda3std6ranges3__45__cpo9iter_moveE:
	.zero		1
	.type		_ZN40_INTERNAL_e5b0e4f6_4_k_cu_cbbebe38_307804cuda3std3__45__cpo5beginE,@object
	.size		_ZN40_INTERNAL_e5b0e4f6_4_k_cu_cbbebe38_307804cuda3std3__45__cpo5beginE,(_ZN40_INTERNAL_e5b0e4f6_4_k_cu_cbbebe38_307804cuda3std3__442_GLOBAL__N__e5b0e4f6_4_k_cu_cbbebe38_307806ignoreE - _ZN40_INTERNAL_e5b0e4f6_4_k_cu_cbbebe38_307804cuda3std3__45__cpo5beginE)
_ZN40_INTERNAL_e5b0e4f6_4_k_cu_cbbebe38_307804cuda3std3__45__cpo5beginE:
	.zero		1
	.type		_ZN40_INTERNAL_e5b0e4f6_4_k_cu_cbbebe38_307804cuda3std3__442_GLOBAL__N__e5b0e4f6_4_k_cu_cbbebe38_307806ignoreE,@object
	.size		_ZN40_INTERNAL_e5b0e4f6_4_k_cu_cbbebe38_307804cuda3std3__442_GLOBAL__N__e5b0e4f6_4_k_cu_cbbebe38_307806ignoreE,(_ZN40_INTERNAL_e5b0e4f6_4_k_cu_cbbebe38_307804cute7productE - _ZN40_INTERNAL_e5b0e4f6_4_k_cu_cbbebe38_307804cuda3std3__442_GLOBAL__N__e5b0e4f6_4_k_cu_cbbebe38_307806ignoreE)
_ZN40_INTERNAL_e5b0e4f6_4_k_cu_cbbebe38_307804cuda3std3__442_GLOBAL__N__e5b0e4f6_4_k_cu_cbbebe38_307806ignoreE:
	.zero		1
	.type		_ZN40_INTERNAL_e5b0e4f6_4_k_cu_cbbebe38_307804cute7productE,@object
	.size		_ZN40_INTERNAL_e5b0e4f6_4_k_cu_cbbebe38_307804cute7productE,(_ZN40_INTERNAL_e5b0e4f6_4_k_cu_cbbebe38_307804cuda3std3__45__cpo3endE - _ZN40_INTERNAL_e5b0e4f6_4_k_cu_cbbebe38_307804cute7productE)
_ZN40_INTERNAL_e5b0e4f6_4_k_cu_cbbebe38_307804cute7productE:
	.zero		1
	.type		_ZN40_INTERNAL_e5b0e4f6_4_k_cu_cbbebe38_307804cuda3std3__45__cpo3endE,@object
	.size		_ZN40_INTERNAL_e5b0e4f6_4_k_cu_cbbebe38_307804cuda3std3__45__cpo3endE,(_ZN40_INTERNAL_e5b0e4f6_4_k_cu_cbbebe38_307804cuda3std3__419piecewise_constructE - _ZN40_INTERNAL_e5b0e4f6_4_k_cu_cbbebe38_307804cuda3std3__45__cpo3endE)
_ZN40_INTERNAL_e5b0e4f6_4_k_cu_cbbebe38_307804cuda3std3__45__cpo3endE:
	.zero		1
	.type		_ZN40_INTERNAL_e5b0e4f6_4_k_cu_cbbebe38_307804cuda3std3__419piecewise_constructE,@object
	.size		_ZN40_INTERNAL_e5b0e4f6_4_k_cu_cbbebe38_307804cuda3std3__419piecewise_constructE,(_ZN40_INTERNAL_e5b0e4f6_4_k_cu_cbbebe38_307804cuda3std3__45__cpo4cendE - _ZN40_INTERNAL_e5b0e4f6_4_k_cu_cbbebe38_307804cuda3std3__419piecewise_constructE)
_ZN40_INTERNAL_e5b0e4f6_4_k_cu_cbbebe38_307804cuda3std3__419piecewise_constructE:
	.zero		1
	.type		_ZN40_INTERNAL_e5b0e4f6_4_k_cu_cbbebe38_307804cuda3std3__45__cpo4cendE,@object
	.size		_ZN40_INTERNAL_e5b0e4f6_4_k_cu_cbbebe38_307804cuda3std3__45__cpo4cendE,(_ZN40_INTERNAL_e5b0e4f6_4_k_cu_cbbebe38_307804cuda3std6ranges3__45__cpo4swapE - _ZN40_INTERNAL_e5b0e4f6_4_k_cu_cbbebe38_307804cuda3std3__45__cpo4cendE)
_ZN40_INTERNAL_e5b0e4f6_4_k_cu_cbbebe38_307804cuda3std3__45__cpo4cendE:
	.zero		1
	.type		_ZN40_INTERNAL_e5b0e4f6_4_k_cu_cbbebe38_307804cuda3std6ranges3__45__cpo4swapE,@object
	.size		_ZN40_INTERNAL_e5b0e4f6_4_k_cu_cbbebe38_307804cuda3std6ranges3__45__cpo4swapE,(.L_8 - _ZN40_INTERNAL_e5b0e4f6_4_k_cu_cbbebe38_307804cuda3std6ranges3__45__cpo4swapE)
_ZN40_INTERNAL_e5b0e4f6_4_k_cu_cbbebe38_307804cuda3std6ranges3__45__cpo4swapE:
	.zero		1
.L_8:


//--------------------- .nv.constant0._ZN7cutlass13device_kernelINS_4gemm6kernel13GemmUniversalIN4cute5tupleIJiiiiEEENS1_10collective13CollectiveMmaINS1_34MainloopSm90TmaGmmaWarpSpecializedILi9ENS5_IJNS4_1CILi1EEENSA_ILi4EEESB_EEENS1_35KernelTmaWarpSpecializedCooperativeEEENS5_IJNSA_ILi128EEENSA_ILi64EEENSA_ILi32EEEEEEfNS5_IJlSB_lEEEfSK_NS4_8TiledMMAINS4_8MMA_AtomIJNS4_4SM904GMMA29MMA_64x64x8_F32TF32TF32_SS_TNILNSO_7ScaleInE1ELSQ_1EEEEEENS4_6LayoutINS5_IJNSA_ILi2EEESB_SB_EEENS5_IJSB_NSA_ILi0EEESW_EEEEENS5_IJNS4_10UnderscoreESZ_SZ_EEEEENS4_23SM90_TMA_LOAD_MULTICASTENS4_14ComposedLayoutINS4_7SwizzleILi3ELi4ELi3EEENS4_18smem_ptr_flag_bitsILi32EEENST_INS5_IJNSA_ILi8EEESI_EEENS5_IJSI_SB_EEEEEEEvNS4_8identityENS4_13SM90_TMA_LOADES1C_vS1D_EENS_8epilogue10collective6detail29Sm90TmaWarpSpecializedAdapterINS1H_15DefaultEpilogueIfSK_SK_NS1G_6thread17LinearCombinationIfLi1EffLNS1L_9ScaleType4KindE0ELNS_15FloatRoundStyleE2EfEENS1_15EpilogueDefaultEEEEEvvEEEEvNT_6ParamsE --------------------------
	.section	.nv.constant0._ZN7cutlass13device_kernelINS_4gemm6kernel13GemmUniversalIN4cute5tupleIJiiiiEEENS1_10collective13CollectiveMmaINS1_34MainloopSm90TmaGmmaWarpSpecializedILi9ENS5_IJNS4_1CILi1EEENSA_ILi4EEESB_EEENS1_35KernelTmaWarpSpecializedCooperativeEEENS5_IJNSA_ILi128EEENSA_ILi64EEENSA_ILi32EEEEEEfNS5_IJlSB_lEEEfSK_NS4_8TiledMMAINS4_8MMA_AtomIJNS4_4SM904GMMA29MMA_64x64x8_F32TF32TF32_SS_TNILNSO_7ScaleInE1ELSQ_1EEEEEENS4_6LayoutINS5_IJNSA_ILi2EEESB_SB_EEENS5_IJSB_NSA_ILi0EEESW_EEEEENS5_IJNS4_10UnderscoreESZ_SZ_EEEEENS4_23SM90_TMA_LOAD_MULTICASTENS4_14ComposedLayoutINS4_7SwizzleILi3ELi4ELi3EEENS4_18smem_ptr_flag_bitsILi32EEENST_INS5_IJNSA_ILi8EEESI_EEENS5_IJSI_SB_EEEEEEEvNS4_8identityENS4_13SM90_TMA_LOADES1C_vS1D_EENS_8epilogue10collective6detail29Sm90TmaWarpSpecializedAdapterINS1H_15DefaultEpilogueIfSK_SK_NS1G_6thread17LinearCombinationIfLi1EffLNS1L_9ScaleType4KindE0ELNS_15FloatRoundStyleE2EfEENS1_15EpilogueDefaultEEEEEvvEEEEvNT_6ParamsE,"a",@progbits
	.sectionflags	@""
	.align	4
.nv.constant0._ZN7cutlass13device_kernelINS_4gemm6kernel13GemmUniversalIN4cute5tupleIJiiiiEEENS1_10collective13CollectiveMmaINS1_34MainloopSm90TmaGmmaWarpSpecializedILi9ENS5_IJNS4_1CILi1EEENSA_ILi4EEESB_EEENS1_35KernelTmaWarpSpecializedCooperativeEEENS5_IJNSA_ILi128EEENSA_ILi64EEENSA_ILi32EEEEEEfNS5_IJlSB_lEEEfSK_NS4_8TiledMMAINS4_8MMA_AtomIJNS4_4SM904GMMA29MMA_64x64x8_F32TF32TF32_SS_TNILNSO_7ScaleInE1ELSQ_1EEEEEENS4_6LayoutINS5_IJNSA_ILi2EEESB_SB_EEENS5_IJSB_NSA_ILi0EEESW_EEEEENS5_IJNS4_10UnderscoreESZ_SZ_EEEEENS4_23SM90_TMA_LOAD_MULTICASTENS4_14ComposedLayoutINS4_7SwizzleILi3ELi4ELi3EEENS4_18smem_ptr_flag_bitsILi32EEENST_INS5_IJNSA_ILi8EEESI_EEENS5_IJSI_SB_EEEEEEEvNS4_8identityENS4_13SM90_TMA_LOADES1C_vS1D_EENS_8epilogue10collective6detail29Sm90TmaWarpSpecializedAdapterINS1H_15DefaultEpilogueIfSK_SK_NS1G_6thread17LinearCombinationIfLi1EffLNS1L_9ScaleType4KindE0ELNS_15FloatRoundStyleE2EfEENS1_15EpilogueDefaultEEEEEvvEEEEvNT_6ParamsE:
	.zero		1664


//--------------------- SYMBOLS --------------------------

	.type		.nv.reservedSmem.offset0,@object
	.size		.nv.reservedSmem.offset0,0x4
	.type		__assertfail,@function
